def matmul_kernel(
    a_ptr,
    b_ptr,
    c_ptr,
    M,
    N,
    K,
    stride_am,
    stride_ak,
    stride_bk,
    stride_bn,
    stride_cm,
    stride_cn,
    BLOCK_M: tl.constexpr,
    BLOCK_N: tl.constexpr,
    BLOCK_K: tl.constexpr,
    GROUP_M: tl.constexpr,
):
    pid = tl.program_id(axis=0)
    num_pid_m = tl.cdiv(M, BLOCK_M)
    num_pid_n = tl.cdiv(N, BLOCK_N)
    num_pid_in_group = GROUP_M * num_pid_n
    group_id = pid // num_pid_in_group
    first_pid_m = group_id * GROUP_M
    group_size_m = min(num_pid_m - first_pid_m, GROUP_M)
    pid_m = first_pid_m + ((pid % num_pid_in_group) % group_size_m)
    pid_n = (pid % num_pid_in_group) // group_size_m

    offs_am = (pid_m * BLOCK_M + tl.arange(0, BLOCK_M)) % M
    offs_bn = (pid_n * BLOCK_N + tl.arange(0, BLOCK_N)) % N
    offs_k = tl.arange(0, BLOCK_K)
    a_ptrs = a_ptr + offs_am[:, None] * stride_am + offs_k[None, :] * stride_ak
    b_ptrs = b_ptr + offs_k[:, None] * stride_bk + offs_bn[None, :] * stride_bn

    acc = tl.zeros((BLOCK_M, BLOCK_N), dtype=tl.float32)
    for kk in range(0, tl.cdiv(K, BLOCK_K)):
        a = tl.load(a_ptrs, mask=offs_k[None, :] < K - kk * BLOCK_K, other=0.0)
        b = tl.load(b_ptrs, mask=offs_k[:, None] < K - kk * BLOCK_K, other=0.0)
        acc = tl.dot(a, b, acc)
        a_ptrs += BLOCK_K * stride_ak
        b_ptrs += BLOCK_K * stride_bk

    c = acc.to(c_ptr.dtype.element_ty)
    offs_cm = pid_m * BLOCK_M + tl.arange(0, BLOCK_M)
    offs_cn = pid_n * BLOCK_N + tl.arange(0, BLOCK_N)
    c_ptrs = c_ptr + offs_cm[:, None] * stride_cm + offs_cn[None, :] * stride_cn
    mask = (offs_cm[:, None] < M) & (offs_cn[None, :] < N)
    tl.store(c_ptrs, c, mask=mask)

# config = {"BLOCK_K": 32, "BLOCK_M": 64, "BLOCK_N": 256, "GROUP_M": 4, "arch": "sm_100", "dtype": "fp32", "num_ctas": 1, "num_stages": 3, "num_warps": 4}
# arch = sm_100


// ===== COMPILED SASS (sm_100a) =====

	.target	sm_100a

	.elftype	@"ET_EXEC"


//--------------------- .note.nv.tkinfo           --------------------------
	.section	.note.nv.tkinfo,"",@"SHT_NOTE"
	.sectionflags	@"SHF_NOTE_NV_TKINFO"
	.tkinfo
        /*0018*/ 	.word	0x00000081
        /*0030*/ 	.string	""
        /*0030*/ 	.string	"ptxas-blackwell"
        /*0030*/ 	.string	"Cuda compilation tools, release 12.9, V12.9.86"
        /*0030*/ 	.string	"Build cuda_12.9.r12.9/compiler.36037853_0"
        /*0030*/ 	.string	"-v  -suppress-debug-info  -lineinfo  -arch sm_100a "



//--------------------- .note.nv.cuver            --------------------------
	.section	.note.nv.cuver,"",@"SHT_NOTE"
	.sectionflags	@"SHF_NOTE_NV_CUVER"
        /*0018*/ 	.short	0x0001
        /*001a*/ 	.short	0x0064
        /*001c*/ 	.short	0x0001
        /*001e*/ 	.short	0x0000
        /*0020*/ 	.short	0x0001
        /*0022*/ 	.short	0x0000


//--------------------- .nv.info                  --------------------------
	.section	.nv.info,"",@"SHT_CUDA_INFO"
	.align	4


	//----- nvinfo : EIATTR_REGCOUNT
	.align		4
        /*0000*/ 	.byte	0x04, 0x2f
        /*0002*/ 	.short	(.L_4 - .L_3)
	.align		4
.L_3:
        /*0004*/ 	.word	index@(matmul_kernel)
        /*0008*/ 	.word	0x000000ff


	//----- nvinfo : EIATTR_FRAME_SIZE
	.align		4
.L_4:
        /*000c*/ 	.byte	0x04, 0x11
        /*000e*/ 	.short	(.L_6 - .L_5)
	.align		4
.L_5:
        /*0010*/ 	.word	index@($__internal_2_$__cuda_sm10x_tcgen05_guardrail_trap_unallocated_columns_being_dealloced)
        /*0014*/ 	.word	0x00000008


	//----- nvinfo : EIATTR_FRAME_SIZE
	.align		4
.L_6:
        /*0018*/ 	.byte	0x04, 0x11
        /*001a*/ 	.short	(.L_8 - .L_7)
	.align		4
.L_7:
        /*001c*/ 	.word	index@($__internal_1_$__cuda_sm10x_tcgen05_guardrail_trap_phase_invalid_during_alloc)
        /*0020*/ 	.word	0x00000008


	//----- nvinfo : EIATTR_FRAME_SIZE
	.align		4
.L_8:
        /*0024*/ 	.byte	0x04, 0x11
        /*0026*/ 	.short	(.L_10 - .L_9)
	.align		4
.L_9:
        /*0028*/ 	.word	index@($__internal_0_$__cuda_sm10x_tcgen05_guardrail_trap_col_being_dealloced_not_returned_by_alloc)
        /*002c*/ 	.word	0x00000008


	//----- nvinfo : EIATTR_FRAME_SIZE
	.align		4
.L_10:
        /*0030*/ 	.byte	0x04, 0x11
        /*0032*/ 	.short	(.L_12 - .L_11)
	.align		4
.L_11:
        /*0034*/ 	.word	index@(matmul_kernel)
        /*0038*/ 	.word	0x00000008


	//----- nvinfo : EIATTR_MIN_STACK_SIZE
	.align		4
.L_12:
        /*003c*/ 	.byte	0x04, 0x12
        /*003e*/ 	.short	(.L_14 - .L_13)
	.align		4
.L_13:
        /*0040*/ 	.word	index@(matmul_kernel)
        /*0044*/ 	.word	0x00000008
.L_14:


//--------------------- .nv.info.matmul_kernel    --------------------------
	.section	.nv.info.matmul_kernel,"",@"SHT_CUDA_INFO"
	.sectionflags	@""
	.align	4


	//----- nvinfo : EIATTR_CUDA_API_VERSION
	.align		4
        /*0000*/ 	.byte	0x04, 0x37
        /*0002*/ 	.short	(.L_16 - .L_15)
.L_15:
        /*0004*/ 	.word	0x00000081


	//----- nvinfo : EIATTR_KPARAM_INFO
	.align		4
.L_16:
        /*0008*/ 	.byte	0x04, 0x17
        /*000a*/ 	.short	(.L_18 - .L_17)
.L_17:
        /*000c*/ 	.word	0x00000000
        /*0010*/ 	.short	0x000d
        /*0012*/ 	.short	0x0048
        /*0014*/ 	.byte	0x00, 0xf4, 0x21, 0x00


	//----- nvinfo : EIATTR_KPARAM_INFO
	.align		4
.L_18:
        /*0018*/ 	.byte	0x04, 0x17
        /*001a*/ 	.short	(.L_20 - .L_19)
.L_19:
        /*001c*/ 	.word	0x00000000
        /*0020*/ 	.short	0x000c
        /*0022*/ 	.short	0x0040
        /*0024*/ 	.byte	0x00, 0xf4, 0x21, 0x00


	//----- nvinfo : EIATTR_KPARAM_INFO
	.align		4
.L_20:
        /*0028*/ 	.byte	0x04, 0x17
        /*002a*/ 	.short	(.L_22 - .L_21)
.L_21:
        /*002c*/ 	.word	0x00000000
        /*0030*/ 	.short	0x000b
        /*0032*/ 	.short	0x0038
        /*0034*/ 	.byte	0x00, 0xf0, 0x11, 0x00


	//----- nvinfo : EIATTR_KPARAM_INFO
	.align		4
.L_22:
        /*0038*/ 	.byte	0x04, 0x17
        /*003a*/ 	.short	(.L_24 - .L_23)
.L_23:
        /*003c*/ 	.word	0x00000000
        /*0040*/ 	.short	0x000a
        /*0042*/ 	.short	0x0034
        /*0044*/ 	.byte	0x00, 0xf0, 0x11, 0x00


	//----- nvinfo : EIATTR_KPARAM_INFO
	.align		4
.L_24:
        /*0048*/ 	.byte	0x04, 0x17
        /*004a*/ 	.short	(.L_26 - .L_25)
.L_25:
        /*004c*/ 	.word	0x00000000
        /*0050*/ 	.short	0x0009
        /*0052*/ 	.short	0x0030
        /*0054*/ 	.byte	0x00, 0xf0, 0x11, 0x00


	//----- nvinfo : EIATTR_KPARAM_INFO
	.align		4
.L_26:
        /*0058*/ 	.byte	0x04, 0x17
        /*005a*/ 	.short	(.L_28 - .L_27)
.L_27:
        /*005c*/ 	.word	0x00000000
        /*0060*/ 	.short	0x0008
        /*0062*/ 	.short	0x002c
        /*0064*/ 	.byte	0x00, 0xf0, 0x11, 0x00


	//----- nvinfo : EIATTR_KPARAM_INFO
	.align		4
.L_28:
        /*0068*/ 	.byte	0x04, 0x17
        /*006a*/ 	.short	(.L_30 - .L_29)
.L_29:
        /*006c*/ 	.word	0x00000000
        /*0070*/ 	.short	0x0007
        /*0072*/ 	.short	0x0028
        /*0074*/ 	.byte	0x00, 0xf0, 0x11, 0x00


	//----- nvinfo : EIATTR_KPARAM_INFO
	.align		4
.L_30:
        /*0078*/ 	.byte	0x04, 0x17
        /*007a*/ 	.short	(.L_32 - .L_31)
.L_31:
        /*007c*/ 	.word	0x00000000
        /*0080*/ 	.short	0x0006
        /*0082*/ 	.short	0x0024
        /*0084*/ 	.byte	0x00, 0xf0, 0x11, 0x00


	//----- nvinfo : EIATTR_KPARAM_INFO
	.align		4
.L_32:
        /*0088*/ 	.byte	0x04, 0x17
        /*008a*/ 	.short	(.L_34 - .L_33)
.L_33:
        /*008c*/ 	.word	0x00000000
        /*0090*/ 	.short	0x0005
        /*0092*/ 	.short	0x0020
        /*0094*/ 	.byte	0x00, 0xf0, 0x11, 0x00


	//----- nvinfo : EIATTR_KPARAM_INFO
	.align		4
.L_34:
        /*0098*/ 	.byte	0x04, 0x17
        /*009a*/ 	.short	(.L_36 - .L_35)
.L_35:
        /*009c*/ 	.word	0x00000000
        /*00a0*/ 	.short	0x0004
        /*00a2*/ 	.short	0x001c
        /*00a4*/ 	.byte	0x00, 0xf0, 0x11, 0x00


	//----- nvinfo : EIATTR_KPARAM_INFO
	.align		4
.L_36:
        /*00a8*/ 	.byte	0x04, 0x17
        /*00aa*/ 	.short	(.L_38 - .L_37)
.L_37:
        /*00ac*/ 	.word	0x00000000
        /*00b0*/ 	.short	0x0003
        /*00b2*/ 	.short	0x0018
        /*00b4*/ 	.byte	0x00, 0xf0, 0x11, 0x00


	//----- nvinfo : EIATTR_KPARAM_INFO
	.align		4
.L_38:
        /*00b8*/ 	.byte	0x04, 0x17
        /*00ba*/ 	.short	(.L_40 - .L_39)
.L_39:
        /*00bc*/ 	.word	0x00000000
        /*00c0*/ 	.short	0x0002
        /*00c2*/ 	.short	0x0010
        /*00c4*/ 	.byte	0x00, 0xf4, 0x21, 0x00


	//----- nvinfo : EIATTR_KPARAM_INFO
	.align		4
.L_40:
        /*00c8*/ 	.byte	0x04, 0x17
        /*00ca*/ 	.short	(.L_42 - .L_41)
.L_41:
        /*00cc*/ 	.word	0x00000000
        /*00d0*/ 	.short	0x0001
        /*00d2*/ 	.short	0x0008
        /*00d4*/ 	.byte	0x00, 0xf4, 0x21, 0x00


	//----- nvinfo : EIATTR_KPARAM_INFO
	.align		4
.L_42:
        /*00d8*/ 	.byte	0x04, 0x17
        /*00da*/ 	.short	(.L_44 - .L_43)
.L_43:
        /*00dc*/ 	.word	0x00000000
        /*00e0*/ 	.short	0x0000
        /*00e2*/ 	.short	0x0000
        /*00e4*/ 	.byte	0x00, 0xf4, 0x21, 0x00


	//----- nvinfo : EIATTR_AT_ENTRY_FRAGMENTS
	.align		4
.L_44:
        /*00e8*/ 	.byte	0x04, 0x4f
        /*00ea*/ 	.short	(.L_46 - .L_45)


	//   ....[0]....
.L_45:
        /*00ec*/ 	.word	0x00000004


	//----- nvinfo : EIATTR_RESERVED_SMEM_USED
	.align		4
.L_46:
        /*00f0*/ 	.byte	0x01, 0x41
	.zero		2


	//----- nvinfo : EIATTR_SPARSE_MMA_MASK
	.align		4
        /*00f4*/ 	.byte	0x03, 0x50
        /*00f6*/ 	.short	0x0000


	//----- nvinfo : EIATTR_TCGEN05_1CTA_USED
	.align		4
        /*00f8*/ 	.byte	0x01, 0x51
	.zero		2


	//----- nvinfo : EIATTR_MAXREG_COUNT
	.align		4
        /*00fc*/ 	.byte	0x03, 0x1b
        /*00fe*/ 	.short	0x00ff


	//----- nvinfo : EIATTR_NUM_BARRIERS
	.align		4
        /*0100*/ 	.byte	0x02, 0x4c
        /*0102*/ 	.byte	0x01
	.zero		1


	//----- nvinfo : EIATTR_ANNOTATIONS
	.align		4
        /*0104*/ 	.byte	0x04, 0x55
        /*0106*/ 	.short	(.L_48 - .L_47)


	//   ....[0]....
.L_47:
        /*0108*/ 	.word	0x00000001
        /*010c*/ 	.byte	0x80, 0x0c, 0x00, 0x00, 0x01, 0x00, 0x00, 0x00, 0x80, 0x34, 0x00, 0x00, 0x01, 0x00, 0x00, 0x00
        /*011c*/ 	.byte	0x30, 0x87, 0x00, 0x00, 0x01, 0x00, 0x00, 0x00, 0x80, 0xb8, 0x00, 0x00


	//----- nvinfo : EIATTR_INT_WARP_WIDE_INSTR_OFFSETS
	.align		4
.L_48:
        /*0128*/ 	.byte	0x04, 0x31
        /*012a*/ 	.short	(.L_50 - .L_49)


	//   ....[0]....
.L_49:
        /*012c*/ 	.word	0x000042a0


	//   ....[1]....
        /*0130*/ 	.word	0x000042c0


	//   ....[2]....
        /*0134*/ 	.word	0x000043f0


	//   ....[3]....
        /*0138*/ 	.word	0x000100f0


	//   ....[4]....
        /*013c*/ 	.word	0x00010140


	//----- nvinfo : EIATTR_COOP_GROUP_MASK_REGIDS
	.align		4
.L_50:
        /*0140*/ 	.byte	0x04, 0x29
        /*0142*/ 	.short	(.L_52 - .L_51)


	//   ....[0]....
.L_51:
        /*0144*/ 	.word	0xffffffff


	//   ....[1]....
        /*0148*/ 	.word	0xffffffff


	//   ....[2]....
        /*014c*/ 	.word	0xffffffff


	//   ....[3]....
        /*0150*/ 	.word	0xffffffff


	//----- nvinfo : EIATTR_COOP_GROUP_INSTR_OFFSETS
	.align		4
.L_52:
        /*0154*/ 	.byte	0x04, 0x28
        /*0156*/ 	.short	(.L_54 - .L_53)


	//   ....[0]....
.L_53:
        /*0158*/ 	.word	0x00000070


	//   ....[1]....
        /*015c*/ 	.word	0x00000330


	//   ....[2]....
        /*0160*/ 	.word	0x0000ff80


	//   ....[3]....
        /*0164*/ 	.word	0x000101f0


	//----- nvinfo : EIATTR_VRC_CTA_INIT_COUNT
	.align		4
.L_54:
        /*0168*/ 	.byte	0x02, 0x4a
        /*016a*/ 	.byte	0x80
	.zero		1


	//----- nvinfo : EIATTR_MBARRIER_INSTR_OFFSETS
	.align		4
        /*016c*/ 	.byte	0x04, 0x39
        /*016e*/ 	.short	(.L_56 - .L_55)


	//   ....[0]....
.L_55:
        /*0170*/ 	.word	0x00004520
        /*0174*/ 	.word	0x000000ff
        /*0178*/ 	.word	0x00000000
        /*017c*/ 	.short	0x0100
        /*017e*/ 	.byte	0x0c
	.zero		1


	//   ....[1]....
        /*0180*/ 	.word	0x00004650
        /*0184*/ 	.word	0x000000ff
        /*0188*/ 	.word	0x0001e008
        /*018c*/ 	.short	0x0100
        /*018e*/ 	.byte	0x0a
	.zero		1


	//   ....[2]....
        /*0190*/ 	.word	0x0000a030
        /*0194*/ 	.word	0x000000ff
        /*0198*/ 	.word	0x00000000
        /*019c*/ 	.short	0x010a
        /*019e*/ 	.byte	0x15
	.zero		1


	//   ....[3]....
        /*01a0*/ 	.word	0x0000bb00
        /*01a4*/ 	.word	0x000000ff
        /*01a8*/ 	.word	0x00000000
        /*01ac*/ 	.short	0x010a
        /*01ae*/ 	.byte	0x0c
	.zero		1


	//   ....[4]....
        /*01b0*/ 	.word	0x0000bca0
        /*01b4*/ 	.word	0x000000ff
        /*01b8*/ 	.word	0x0001e000
        /*01bc*/ 	.short	0x0108
        /*01be*/ 	.byte	0x0a
	.zero		1


	//   ....[5]....
        /*01c0*/ 	.word	0x0000bd30
        /*01c4*/ 	.word	0x000000ff
        /*01c8*/ 	.word	0x0001e008
        /*01cc*/ 	.short	0x0108
        /*01ce*/ 	.byte	0x0a
	.zero		1


	//   ....[6]....
        /*01d0*/ 	.word	0x00010210
        /*01d4*/ 	.word	0x000000ff
        /*01d8*/ 	.word	0x00000000
        /*01dc*/ 	.short	0x010a
        /*01de*/ 	.byte	0x15
	.zero		1


	//   ....[7]....
        /*01e0*/ 	.word	0x00010240
        /*01e4*/ 	.word	0x000000ff
        /*01e8*/ 	.word	0x00000000
        /*01ec*/ 	.short	0x010a
        /*01ee*/ 	.byte	0x0c
	.zero		1


	//----- nvinfo : EIATTR_NUM_MBARRIERS
	.align		4
.L_56:
        /*01f0*/ 	.byte	0x03, 0x38
        /*01f2*/ 	.short	0x0002


	//----- nvinfo : EIATTR_EXIT_INSTR_OFFSETS
	.align		4
        /*01f4*/ 	.byte	0x04, 0x1c
        /*01f6*/ 	.short	(.L_58 - .L_57)


	//   ....[0]....
.L_57:
        /*01f8*/ 	.word	0x00010200


	//----- nvinfo : EIATTR_REQNTID
	.align		4
.L_58:
        /*01fc*/ 	.byte	0x04, 0x10
        /*01fe*/ 	.short	(.L_60 - .L_59)
.L_59:
        /*0200*/ 	.word	0x00000080
        /*0204*/ 	.word	0x00000001
        /*0208*/ 	.word	0x00000001


	//----- nvinfo : EIATTR_CRS_STACK_SIZE
	.align		4
.L_60:
        /*020c*/ 	.byte	0x04, 0x1e
        /*020e*/ 	.short	(.L_62 - .L_61)
.L_61:
        /*0210*/ 	.word	0x00000000


	//----- nvinfo : EIATTR_CBANK_PARAM_SIZE
	.align		4
.L_62:
        /*0214*/ 	.byte	0x03, 0x19
        /*0216*/ 	.short	0x0050


	//----- nvinfo : EIATTR_PARAM_CBANK
	.align		4
        /*0218*/ 	.byte	0x04, 0x0a
        /*021a*/ 	.short	(.L_64 - .L_63)
	.align		4
.L_63:
        /*021c*/ 	.word	index@(.nv.constant0.matmul_kernel)
        /*0220*/ 	.short	0x0380
        /*0222*/ 	.short	0x0050


	//----- nvinfo : EIATTR_SW_WAR
	.align		4
.L_64:
        /*0224*/ 	.byte	0x04, 0x36
        /*0226*/ 	.short	(.L_66 - .L_65)
.L_65:
        /*0228*/ 	.word	0x00000008
.L_66:


//--------------------- .nv.compat                --------------------------
	.section	.nv.compat,"",@"SHT_CUDA_COMPAT_INFO"
	.align	4
        /*0000*/ 	.byte	0x02, 0x02, 0x02, 0x00, 0x02, 0x05, 0x05, 0x00, 0x02, 0x03, 0x00, 0x00, 0x02, 0x06, 0x01, 0x00


//--------------------- .nv.callgraph             --------------------------
	.section	.nv.callgraph,"",@"SHT_CUDA_CALLGRAPH"
	.align	4
	.sectionentsize	8
	.align		4
        /*0000*/ 	.word	0x00000000
	.align		4
        /*0004*/ 	.word	0xffffffff
	.align		4
        /*0008*/ 	.word	0x00000000
	.align		4
        /*000c*/ 	.word	0xfffffffe
	.align		4
        /*0010*/ 	.word	0x00000000
	.align		4
        /*0014*/ 	.word	0xfffffffd
	.align		4
        /*0018*/ 	.word	0x00000000
	.align		4
        /*001c*/ 	.word	0xfffffffc


//--------------------- .text.matmul_kernel       --------------------------
	.section	.text.matmul_kernel,"ax",@progbits
	.align	128
        .global         matmul_kernel
        .type           matmul_kernel,@function
        .size           matmul_kernel,(.L_x_20 - matmul_kernel)
        .other          matmul_kernel,@"STO_CUDA_ENTRY STV_DEFAULT"
matmul_kernel:
.text.matmul_kernel:
[----:B------:R-:W1:Y:S01]  /*0000*/  LDC R1, c[0x0][0x37c] ;  /* 0x0000df00ff017b82 */ /* 0x000e620000000800 */
[----:B------:R-:W2:Y:S01]  /*0010*/  S2R R0, SR_TID.X ;  /* 0x0000000000007919 */ /* 0x000ea20000002100 */
[----:B-1----:R-:W-:Y:S01]  /*0020*/  VIADD R1, R1, 0xfffffff8 ;  /* 0xfffffff801017836 */ /* 0x002fe20000000000 */
[----:B--2---:R-:W-:-:S13]  /*0030*/  ISETP.GE.U32.AND P0, PT, R0, 0x20, PT ;  /* 0x000000200000780c */ /* 0x004fda0003f06070 */
[----:B------:R-:W-:Y:S02]  /*0040*/  VOTEU.ANY UP0, P0 ;  /* 0x0000000000ff7886 */ /* 0x000fe40000000100 */
[----:B------:R-:W-:Y:S05]  /*0050*/  BRA.U UP0, `(.L_x_0) ;  /* 0x0000000100b87547 */ /* 0x000fea000b800000 */
[----:B------:R-:W1:Y:S01]  /*0060*/  S2UR UR6, SR_CgaCtaId ;  /* 0x00000000000679c3 */ /* 0x000e620000008800 */
[----:B------:R-:W-:Y:S01]  /*0070*/  NOP ;  /* 0x0000000000007918 */ /* 0x000fe20000000000 */
[----:B------:R-:W-:Y:S02]  /*0080*/  UMOV UR4, 0x40 ;  /* 0x0000004000047882 */ /* 0x000fe40000000000 */
[----:B-1----:R-:W-:-:S09]  /*0090*/  ULEA UR4, UR6, UR4, 0x18 ;  /* 0x0000000406047291 */ /* 0x002fd2000f8ec0ff */
[----:B------:R-:W1:Y:S01]  /*00a0*/  LDS.U8 R0, [UR4] ;  /* 0x00000004ff007984 */ /* 0x000e620008000000 */
[----:B------:R-:W-:Y:S02]  /*00b0*/  UMOV UR4, 0x400 ;  /* 0x0000040000047882 */ /* 0x000fe40000000000 */
[----:B------:R-:W-:Y:S01]  /*00c0*/  ULEA UR4, UR6, UR4, 0x18 ;  /* 0x0000000406047291 */ /* 0x000fe2000f8ec0ff */
[----:B-1----:R-:W-:-:S13]  /*00d0*/  ISETP.NE.AND P0, PT, R0, RZ, PT ;  /* 0x000000ff0000720c */ /* 0x002fda0003f05270 */
[----:B------:R-:W-:Y:S05]  /*00e0*/  @P0 BRA `(.L_x_1) ;  /* 0x00000000007c0947 */ /* 0x000fea0003800000 */
[----:B------:R-:W-:-:S13]  /*00f0*/  ELECT P0, URZ, PT ;  /* 0x0000000000ff782f */ /* 0x000fda0003800000 */
[----:B------:R-:W-:Y:S05]  /*0100*/  @!P0 BRA `(.L_x_2) ;  /* 0x0000000000848947 */ /* 0x000fea0003800000 */
[----:B------:R-:W-:Y:S01]  /*0110*/  UMOV UR5, 0x8 ;  /* 0x0000000800057882 */ /* 0x000fe20000000000 */
[----:B------:R-:W-:Y:S02]  /*0120*/  IMAD.MOV.U32 R4, RZ, RZ, 0x1 ;  /* 0x00000001ff047424 */ /* 0x000fe400078e00ff */
[----:B------:R-:W-:Y:S02]  /*0130*/  IMAD.MOV.U32 R5, RZ, RZ, 0xff ;  /* 0x000000ffff057424 */ /* 0x000fe400078e00ff */
[----:B------:R-:W-:Y:S04]  /*0140*/  DEPBAR.LE SB1, 0x36 ;  /* 0x00009d800000791a */ /* 0x000fe80000000000 */
[----:B------:R-:W1:Y:S02]  /*0150*/  UTCATOMSWS.FIND_AND_SET.ALIGN UP1, UR5, UR5 ;  /* 0x00000005000575e3 */ /* 0x000e640008020800 */
[----:B-1----:R-:W-:-:S04]  /*0160*/  PLOP3.LUT P0, PT, PT, PT, UP1, 0x80, 0x8 ;  /* 0x000000000008781c */ /* 0x002fc80003f0f018 */
[----:B------:R-:W-:-:S04]  /*0170*/  SEL R0, RZ, 0xffffffff, !P0 ;  /* 0xffffffffff007807 */ /* 0x000fc80004000000 */
[----:B------:R-:W-:Y:S01]  /*0180*/  ISETP.NE.AND P0, PT, R0, RZ, PT ;  /* 0x000000ff0000720c */ /* 0x000fe20003f05270 */
[----:B------:R-:W-:-:S12]  /*0190*/  IMAD.U32 R0, RZ, RZ, UR5 ;  /* 0x00000005ff007e24 */ /* 0x000fd8000f8e00ff */
[----:B------:R-:W-:Y:S05]  /*01a0*/  @P0 BRA `(.L_x_3) ;  /* 0x0000000000240947 */ /* 0x000fea0003800000 */
.L_x_4:
[----:B------:R-:W-:Y:S05]  /*01b0*/  NANOSLEEP 0x64 ;  /* 0x000000640000795d */ /* 0x000fea0003800000 */
[----:B------:R-:W-:-:S05]  /*01c0*/  UMOV UR5, 0x8 ;  /* 0x0000000800057882 */ /* 0x000fca0000000000 */
[----:B------:R-:W-:Y:S04]  /*01d0*/  DEPBAR.LE SB1, 0x36 ;  /* 0x00009d800000791a */ /* 0x000fe80000000000 */
[----:B------:R-:W1:Y:S02]  /*01e0*/  UTCATOMSWS.FIND_AND_SET.ALIGN UP1, UR5, UR5 ;  /* 0x00000005000575e3 */ /* 0x000e640008020800 */
[----:B-1----:R-:W-:-:S04]  /*01f0*/  PLOP3.LUT P0, PT, PT, PT, UP1, 0x80, 0x8 ;  /* 0x000000000008781c */ /* 0x002fc80003f0f018 */
[----:B------:R-:W-:-:S04]  /*0200*/  SEL R0, RZ, 0xffffffff, !P0 ;  /* 0xffffffffff007807 */ /* 0x000fc80004000000 */
[----:B------:R-:W-:Y:S01]  /*0210*/  ISETP.NE.AND P0, PT, R0, RZ, PT ;  /* 0x000000ff0000720c */ /* 0x000fe20003f05270 */
[----:B------:R-:W-:-:S12]  /*0220*/  IMAD.U32 R0, RZ, RZ, UR5 ;  /* 0x00000005ff007e24 */ /* 0x000fd8000f8e00ff */
[----:B------:R-:W-:Y:S05]  /*0230*/  @!P0 BRA `(.L_x_4) ;  /* 0xfffffffc00dc8947 */ /* 0x000fea000383ffff */
.L_x_3:
[C---:B------:R-:W-:Y:S01]  /*0240*/  VIADD R3, R0.reuse, 0x10 ;  /* 0x0000001000037836 */ /* 0x040fe20000000000 */
[----:B------:R-:W-:Y:S01]  /*0250*/  UMOV UR5, 0x50 ;  /* 0x0000005000057882 */ /* 0x000fe20000000000 */
[----:B------:R-:W-:Y:S01]  /*0260*/  SHF.L.U32 R2, R5, R0, RZ ;  /* 0x0000000005027219 */ /* 0x000fe200000006ff */
[----:B------:R-:W-:Y:S01]  /*0270*/  ULEA UR5, UR6, UR5, 0x18 ;  /* 0x0000000506057291 */ /* 0x000fe2000f8ec0ff */
[----:B------:R-:W-:Y:S01]  /*0280*/  IMAD.SHL.U32 R0, R0, 0x20, RZ ;  /* 0x0000002000007824 */ /* 0x000fe200078e00ff */
[----:B------:R-:W-:-:S04]  /*0290*/  SHF.L.U32 R3, R4, R3, RZ ;  /* 0x0000000304037219 */ /* 0x000fc800000006ff */
[----:B------:R-:W-:-:S05]  /*02a0*/  LOP3.LUT R2, R3, R2, RZ, 0xfc, !PT ;  /* 0x0000000203027212 */ /* 0x000fca00078efcff */
[----:B------:R1:W-:Y:S04]  /*02b0*/  ATOMS.OR RZ, [UR5], R2 ;  /* 0x00000002ffff798c */ /* 0x0003e8000b000005 */
[----:B------:R1:W-:Y:S01]  /*02c0*/  STS [UR4], R0 ;  /* 0x00000000ff007988 */ /* 0x0003e20008000804 */
[----:B------:R-:W-:Y:S05]  /*02d0*/  BRA `(.L_x_2) ;  /* 0x0000000000107947 */ /* 0x000fea0003800000 */
.L_x_1:
[----:B------:R-:W-:Y:S01]  /*02e0*/  IMAD.MOV.U32 R0, RZ, RZ, -0x1 ;  /* 0xffffffffff007424 */ /* 0x000fe200078e00ff */
[----:B------:R-:W-:-:S04]  /*02f0*/  MOV R2, 0x320 ;  /* 0x0000032000027802 */ /* 0x000fc80000000f00 */
[----:B------:R1:W-:Y:S03]  /*0300*/  STS [UR4], R0 ;  /* 0x00000000ff007988 */ /* 0x0003e60008000804 */
[----:B-1----:R-:W-:Y:S05]  /*0310*/  CALL.REL.NOINC `($__internal_1_$__cuda_sm10x_tcgen05_guardrail_trap_phase_invalid_during_alloc) ;  /* 0x000000fc00e07944 */ /* 0x002fea0003c00000 */
.L_x_2:
[----:B------:R-:W-:Y:S05]  /*0320*/  WARPSYNC.ALL ;  /* 0x0000000000007948 */ /* 0x000fea0003800000 */
[----:B------:R-:W-:Y:S01]  /*0330*/  NOP ;  /* 0x0000000000007918 */ /* 0x000fe20000000000 */
.L_x_0:
[----:B------:R-:W2:Y:S01]  /*0340*/  LDC.64 R18, c[0x0][0x398] ;  /* 0x0000e600ff127b82 */ /* 0x000ea20000000a00 */
[----:B------:R-:W3:Y:S01]  /*0350*/  S2R R5, SR_CTAID.X ;  /* 0x0000000000057919 */ /* 0x000ee20000002500 */
[----:B------:R-:W4:Y:S01]  /*0360*/  LDCU UR13, c[0x0][0x3a0] ;  /* 0x00007400ff0d77ac */ /* 0x000f220008000800 */
[----:B------:R-:W5:Y:S01]  /*0370*/  S2R R147, SR_TID.X ;  /* 0x0000000000937919 */ /* 0x000f620000002100 */
[----:B------:R-:W1:Y:S04]  /*0380*/  LDCU.64 UR20, c[0x0][0x3a8] ;  /* 0x00007500ff1477ac */ /* 0x000e680008000a00 */
[----:B------:R-:W1:Y:S01]  /*0390*/  S2UR UR5, SR_CgaCtaId ;  /* 0x00000000000579c3 */ /* 0x000e620000008800 */
[----:B------:R-:W1:Y:S01]  /*03a0*/  LDCU.128 UR16, c[0x0][0x380] ;  /* 0x00007000ff1077ac */ /* 0x000e620008000c00 */
[----:B------:R-:W-:Y:S01]  /*03b0*/  UMOV UR10, 0x400 ;  /* 0x00000400000a7882 */ /* 0x000fe20000000000 */
[----:B------:R-:W1:Y:S01]  /*03c0*/  LDCU UR15, c[0x0][0x3b0] ;  /* 0x00007600ff0f77ac */ /* 0x000e620008000800 */
[----:B------:R-:W-:Y:S01]  /*03d0*/  UMOV UR7, 0x1 ;  /* 0x0000000100077882 */ /* 0x000fe20000000000 */
[----:B----4-:R-:W-:Y:S01]  /*03e0*/  UIADD3 UR8, UPT, UPT, UR13, 0x1f, URZ ;  /* 0x0000001f0d087890 */ /* 0x010fe2000fffe0ff */
[----:B------:R-:W4:Y:S01]  /*03f0*/  LDCU.64 UR22, c[0x0][0x358] ;  /* 0x00006b00ff1677ac */ /* 0x000f220008000a00 */
[----:B-12---:R-:W-:Y:S01]  /*0400*/  VIADD R0, R19, 0xff ;  /* 0x000000ff13007836 */ /* 0x006fe20000000000 */
[----:B------:R-:W-:Y:S01]  /*0410*/  IABS R11, R19 ;  /* 0x00000013000b7213 */ /* 0x000fe20000000000 */
[----:B------:R-:W-:Y:S01]  /*0420*/  UISETP.GT.AND UP1, UPT, UR8, 0x1f, UPT ;  /* 0x0000001f0800788c */ /* 0x000fe2000bf24270 */
[----:B------:R-:W-:Y:S01]  /*0430*/  ISETP.NE.AND P4, PT, R18, RZ, PT ;  /* 0x000000ff1200720c */ /* 0x000fe20003f85270 */
[----:B------:R-:W-:Y:S01]  /*0440*/  IMAD.U32 R146, RZ, RZ, UR20 ;  /* 0x00000014ff927e24 */ /* 0x000fe2000f8e00ff */
[----:B------:R-:W-:Y:S01]  /*0450*/  SHF.R.S32.HI R3, RZ, 0x1f, R0 ;  /* 0x0000001fff037819 */ /* 0x000fe20000011400 */
[----:B------:R-:W-:-:S02]  /*0460*/  USEL UR4, URZ, 0x4, !UP1 ;  /* 0x00000004ff047887 */ /* 0x000fc4000c800000 */
[----:B------:R-:W-:Y:S01]  /*0470*/  ULEA UR10, UR5, UR10, 0x18 ;  /* 0x0000000a050a7291 */ /* 0x000fe2000f8ec0ff */
[----:B------:R-:W-:Y:S02]  /*0480*/  LEA.HI R3, R3, R0, RZ, 0x8 ;  /* 0x0000000003037211 */ /* 0x000fe400078f40ff */
[----:B---3--:R-:W-:Y:S01]  /*0490*/  IABS R8, R5 ;  /* 0x0000000500087213 */ /* 0x008fe20000000000 */
[----:B------:R-:W-:Y:S01]  /*04a0*/  UIADD3 UR12, UPT, UPT, UR10, 0x1e000, URZ ;  /* 0x0001e0000a0c7890 */ /* 0x000fe2000fffe0ff */
[----:B------:R-:W-:Y:S01]  /*04b0*/  SHF.R.S32.HI R3, RZ, 0x8, R3 ;  /* 0x00000008ff037819 */ /* 0x000fe20000011403 */
[C---:B-----5:R-:W-:Y:S01]  /*04c0*/  IMAD.SHL.U32 R12, R147.reuse, 0x10, RZ ;  /* 0x00000010930c7824 */ /* 0x060fe200078e00ff */
[----:B------:R-:W-:-:S03]  /*04d0*/  LOP3.LUT R145, R147, 0x1f, RZ, 0xc0, !PT ;  /* 0x0000001f93917812 */ /* 0x000fc600078ec0ff */
[----:B------:R-:W-:-:S05]  /*04e0*/  IMAD.SHL.U32 R4, R3, 0x4, RZ ;  /* 0x0000000403047824 */ /* 0x000fca00078e00ff */
[-C--:B------:R-:W-:Y:S02]  /*04f0*/  IABS R7, R4.reuse ;  /* 0x0000000400077213 */ /* 0x080fe40000000000 */
[----:B------:R-:W-:Y:S02]  /*0500*/  IABS R10, R4 ;  /* 0x00000004000a7213 */ /* 0x000fe40000000000 */
[----:B------:R-:W1:Y:S08]  /*0510*/  I2F.RP R0, R7 ;  /* 0x0000000700007306 */ /* 0x000e700000209400 */
[----:B-1----:R-:W1:Y:S02]  /*0520*/  MUFU.RCP R0, R0 ;  /* 0x0000000000007308 */ /* 0x002e640000001000 */
[----:B-1----:R-:W-:-:S02]  /*0530*/  VIADD R2, R0, 0xffffffe ;  /* 0x0ffffffe00027836 */ /* 0x002fc40000000000 */
[----:B------:R-:W-:-:S04]  /*0540*/  IMAD.MOV R0, RZ, RZ, -R10 ;  /* 0x000000ffff007224 */ /* 0x000fc800078e0a0a */
[----:B------:R1:W2:Y:S02]  /*0550*/  F2I.FTZ.U32.TRUNC.NTZ R3, R2 ;  /* 0x0000000200037305 */ /* 0x0002a4000021f000 */
[----:B-1----:R-:W-:Y:S02]  /*0560*/  IMAD.MOV.U32 R2, RZ, RZ, RZ ;  /* 0x000000ffff027224 */ /* 0x002fe400078e00ff */
[----:B--2---:R-:W-:-:S04]  /*0570*/  IMAD.MOV R6, RZ, RZ, -R3 ;  /* 0x000000ffff067224 */ /* 0x004fc800078e0a03 */
[----:B------:R-:W-:Y:S02]  /*0580*/  IMAD R9, R6, R7, RZ ;  /* 0x0000000706097224 */ /* 0x000fe400078e02ff */
[----:B------:R-:W-:Y:S02]  /*0590*/  IMAD.MOV.U32 R6, RZ, RZ, R8 ;  /* 0x000000ffff067224 */ /* 0x000fe400078e0008 */
[----:B------:R-:W-:-:S06]  /*05a0*/  IMAD.HI.U32 R3, R3, R9, R2 ;  /* 0x0000000903037227 */ /* 0x000fcc00078e0002 */
[----:B------:R-:W-:-:S04]  /*05b0*/  IMAD.HI.U32 R3, R3, R6, RZ ;  /* 0x0000000603037227 */ /* 0x000fc800078e00ff */
[----:B------:R-:W-:Y:S01]  /*05c0*/  IMAD R0, R3, R0, R6 ;  /* 0x0000000003007224 */ /* 0x000fe200078e0206 */
[----:B------:R-:W-:Y:S04]  /*05d0*/  BAR.SYNC.DEFER_BLOCKING 0x0 ;  /* 0x0000000000007b1d */ /* 0x000fe80000010000 */
[----:B------:R-:W-:-:S13]  /*05e0*/  ISETP.GT.U32.AND P1, PT, R7, R0, PT ;  /* 0x000000000700720c */ /* 0x000fda0003f24070 */
[----:B------:R-:W-:Y:S02]  /*05f0*/  @!P1 IMAD.IADD R0, R0, 0x1, -R7 ;  /* 0x0000000100009824 */ /* 0x000fe400078e0a07 */
[----:B------:R-:W-:Y:S01]  /*0600*/  @!P1 VIADD R3, R3, 0x1 ;  /* 0x0000000103039836 */ /* 0x000fe20000000000 */
[----:B------:R-:W-:Y:S02]  /*0610*/  ISETP.NE.AND P1, PT, R4, RZ, PT ;  /* 0x000000ff0400720c */ /* 0x000fe40003f25270 */
[----:B------:R-:W-:Y:S02]  /*0620*/  ISETP.GE.U32.AND P0, PT, R0, R7, PT ;  /* 0x000000070000720c */ /* 0x000fe40003f06070 */
[----:B------:R-:W-:-:S04]  /*0630*/  LOP3.LUT R0, R5, R4, RZ, 0x3c, !PT ;  /* 0x0000000405007212 */ /* 0x000fc800078e3cff */
[----:B------:R-:W-:Y:S01]  /*0640*/  ISETP.GE.AND P2, PT, R0, RZ, PT ;  /* 0x000000ff0000720c */ /* 0x000fe20003f46270 */
[----:B------:R-:W-:-:S06]  /*0650*/  VIADD R0, R18, 0x3f ;  /* 0x0000003f12007836 */ /* 0x000fcc0000000000 */
[----:B------:R-:W-:-:S04]  /*0660*/  @P0 VIADD R3, R3, 0x1 ;  /* 0x0000000103030836 */ /* 0x000fc80000000000 */
[----:B------:R-:W-:Y:S01]  /*0670*/  IMAD.MOV.U32 R2, RZ, RZ, R3 ;  /* 0x000000ffff027224 */ /* 0x000fe200078e0003 */
[----:B------:R-:W-:-:S03]  /*0680*/  SHF.R.S32.HI R3, RZ, 0x1f, R0 ;  /* 0x0000001fff037819 */ /* 0x000fc60000011400 */
[----:B------:R-:W-:Y:S01]  /*0690*/  @!P2 IMAD.MOV R2, RZ, RZ, -R2 ;  /* 0x000000ffff02a224 */ /* 0x000fe200078e0a02 */
[----:B------:R-:W-:Y:S02]  /*06a0*/  @!P1 LOP3.LUT R2, RZ, R4, RZ, 0x33, !PT ;  /* 0x00000004ff029212 */ /* 0x000fe400078e33ff */
[----:B------:R-:W-:-:S03]  /*06b0*/  LEA.HI R3, R3, R0, RZ, 0x6 ;  /* 0x0000000003037211 */ /* 0x000fc600078f30ff */
[----:B------:R-:W-:Y:S02]  /*06c0*/  IMAD.SHL.U32 R22, R2, 0x4, RZ ;  /* 0x0000000402167824 */ /* 0x000fe400078e00ff */
[----:B------:R-:W-:-:S03]  /*06d0*/  IMAD.MOV R2, RZ, RZ, -R2 ;  /* 0x000000ffff027224 */ /* 0x000fc600078e0a02 */
[----:B------:R-:W-:Y:S01]  /*06e0*/  LEA.HI.SX32 R3, R3, -R22, 0x1a ;  /* 0x8000001603037211 */ /* 0x000fe200078fd2ff */
[----:B------:R-:W-:Y:S02]  /*06f0*/  IMAD R10, R4, R2, R5 ;  /* 0x00000002040a7224 */ /* 0x000fe400078e0205 */
[----:B------:R-:W-:Y:S01]  /*0700*/  IMAD.MOV.U32 R5, RZ, RZ, R11 ;  /* 0x000000ffff057224 */ /* 0x000fe200078e000b */
[----:B------:R-:W-:Y:S02]  /*0710*/  VIMNMX R27, PT, PT, R3, 0x4, PT ;  /* 0x00000004031b7848 */ /* 0x000fe40003fe0100 */
[----:B------:R-:W-:Y:S01]  /*0720*/  IABS R3, R18 ;  /* 0x0000001200037213 */ /* 0x000fe20000000000 */
[----:B------:R-:W-:Y:S01]  /*0730*/  I2F.RP R4, R5 ;  /* 0x0000000500047306 */ /* 0x000fe20000209400 */
[----:B------:R-:W-:-:S07]  /*0740*/  IABS R9, R27 ;  /* 0x0000001b00097213 */ /* 0x000fce0000000000 */
[----:B------:R-:W1:Y:S08]  /*0750*/  I2F.RP R0, R9 ;  /* 0x0000000900007306 */ /* 0x000e700000209400 */
[----:B------:R-:W2:Y:S08]  /*0760*/  I2F.RP R2, R3 ;  /* 0x0000000300027306 */ /* 0x000eb00000209400 */
[----:B-1----:R-:W1:Y:S08]  /*0770*/  MUFU.RCP R0, R0 ;  /* 0x0000000000007308 */ /* 0x002e700000001000 */
[----:B--2---:R-:W-:Y:S08]  /*0780*/  MUFU.RCP R2, R2 ;  /* 0x0000000200027308 */ /* 0x004ff00000001000 */
[----:B------:R-:W-:Y:S01]  /*0790*/  MUFU.RCP R4, R4 ;  /* 0x0000000400047308 */ /* 0x000fe20000001000 */
[----:B-1----:R-:W-:Y:S01]  /*07a0*/  VIADD R6, R0, 0xffffffe ;  /* 0x0ffffffe00067836 */ /* 0x002fe20000000000 */
[----:B------:R-:W-:-:S06]  /*07b0*/  IABS R0, R10 ;  /* 0x0000000a00007213 */ /* 0x000fcc0000000000 */
[----:B------:R1:W2:Y:S02]  /*07c0*/  F2I.FTZ.U32.TRUNC.NTZ R7, R6 ;  /* 0x0000000600077305 */ /* 0x0002a4000021f000 */
[----:B-1----:R-:W-:Y:S02]  /*07d0*/  IMAD.MOV.U32 R6, RZ, RZ, RZ ;  /* 0x000000ffff067224 */ /* 0x002fe400078e00ff */
[----:B--2---:R-:W-:-:S04]  /*07e0*/  IMAD.MOV R8, RZ, RZ, -R7 ;  /* 0x000000ffff087224 */ /* 0x004fc800078e0a07 */
[----:B------:R-:W-:Y:S01]  /*07f0*/  IMAD R11, R8, R9, RZ ;  /* 0x00000009080b7224 */ /* 0x000fe200078e02ff */
[----:B------:R-:W-:-:S03]  /*0800*/  IABS R8, R27 ;  /* 0x0000001b00087213 */ /* 0x000fc60000000000 */
[----:B------:R-:W-:Y:S01]  /*0810*/  IMAD.HI.U32 R6, R7, R11, R6 ;  /* 0x0000000b07067227 */ /* 0x000fe200078e0006 */
[----:B------:R-:W-:-:S03]  /*0820*/  LOP3.LUT R11, R147, 0x3f, RZ, 0xc0, !PT ;  /* 0x0000003f930b7812 */ /* 0x000fc600078ec0ff */
[----:B------:R-:W-:Y:S02]  /*0830*/  IMAD.MOV.U32 R7, RZ, RZ, R0 ;  /* 0x000000ffff077224 */ /* 0x000fe400078e0000 */
[----:B------:R-:W-:Y:S02]  /*0840*/  IMAD.MOV R0, RZ, RZ, -R8 ;  /* 0x000000ffff007224 */ /* 0x000fe400078e0a08 */
[----:B------:R-:W-:-:S04]  /*0850*/  IMAD.HI.U32 R6, R6, R7, RZ ;  /* 0x0000000706067227 */ /* 0x000fc800078e00ff */
[----:B------:R-:W-:Y:S02]  /*0860*/  IMAD R0, R6, R0, R7 ;  /* 0x0000000006007224 */ /* 0x000fe400078e0207 */
[----:B------:R-:W-:Y:S01]  /*0870*/  VIADD R7, R2, 0xffffffe ;  /* 0x0ffffffe02077836 */ /* 0x000fe20000000000 */
[--C-:B------:R-:W-:Y:S01]  /*0880*/  SHF.R.U32.HI R2, RZ, 0x5, R147.reuse ;  /* 0x00000005ff027819 */ /* 0x100fe20000011693 */
[----:B------:R-:W-:Y:S01]  /*0890*/  VIADD R8, R4, 0xffffffe ;  /* 0x0ffffffe04087836 */ /* 0x000fe20000000000 */
[----:B------:R-:W-:Y:S02]  /*08a0*/  ISETP.GT.U32.AND P1, PT, R9, R0, PT ;  /* 0x000000000900720c */ /* 0x000fe40003f24070 */
[----:B------:R-:W-:Y:S01]  /*08b0*/  R2UR UR14, R2 ;  /* 0x00000000020e72ca */ /* 0x000fe200000e0000 */
[----:B------:R-:W1:Y:S01]  /*08c0*/  F2I.FTZ.U32.TRUNC.NTZ R7, R7 ;  /* 0x0000000700077305 */ /* 0x000e62000021f000 */
[----:B------:R-:W-:Y:S02]  /*08d0*/  LOP3.LUT R2, R12, 0x70, RZ, 0xc0, !PT ;  /* 0x000000700c027812 */ /* 0x000fe400078ec0ff */
[----:B------:R-:W-:-:S03]  /*08e0*/  SHF.R.U32.HI R4, RZ, 0x5, R147 ;  /* 0x00000005ff047819 */ /* 0x000fc60000011693 */
[----:B------:R-:W-:-:S04]  /*08f0*/  IMAD R13, R11, 0x80, R2 ;  /* 0x000000800b0d7824 */ /* 0x000fc800078e0202 */
[----:B------:R-:W-:Y:S02]  /*0900*/  @!P1 IMAD.IADD R0, R0, 0x1, -R9 ;  /* 0x0000000100009824 */ /* 0x000fe400078e0a09 */
[----:B------:R-:W-:Y:S01]  /*0910*/  @!P1 VIADD R6, R6, 0x1 ;  /* 0x0000000106069836 */ /* 0x000fe20000000000 */
[----:B------:R-:W-:Y:S02]  /*0920*/  ISETP.NE.AND P1, PT, R27, RZ, PT ;  /* 0x000000ff1b00720c */ /* 0x000fe40003f25270 */
[----:B------:R-:W-:Y:S02]  /*0930*/  ISETP.GE.U32.AND P0, PT, R0, R9, PT ;  /* 0x000000090000720c */ /* 0x000fe40003f06070 */
[----:B------:R-:W-:Y:S02]  /*0940*/  LOP3.LUT R0, R10, R27, RZ, 0x3c, !PT ;  /* 0x0000001b0a007212 */ /* 0x000fe400078e3cff */
[----:B------:R-:W-:Y:S02]  /*0950*/  LOP3.LUT R9, R147, 0x60, RZ, 0xc0, !PT ;  /* 0x0000006093097812 */ /* 0x000fe400078ec0ff */
[----:B------:R-:W-:-:S02]  /*0960*/  ISETP.GE.AND P2, PT, R0, RZ, PT ;  /* 0x000000ff0000720c */ /* 0x000fc40003f46270 */
[----:B------:R-:W-:Y:S02]  /*0970*/  R2UR UR29, R9 ;  /* 0x00000000091d72ca */ /* 0x000fe400000e0000 */
[----:B------:R-:W2:Y:S01]  /*0980*/  F2I.FTZ.U32.TRUNC.NTZ R9, R8 ;  /* 0x0000000800097305 */ /* 0x000ea2000021f000 */
[----:B------:R-:W-:Y:S02]  /*0990*/  LOP3.LUT R0, R147, 0x40, RZ, 0xc0, !PT ;  /* 0x0000004093007812 */ /* 0x000fe400078ec0ff */
[----:B------:R-:W-:Y:S02]  /*09a0*/  @P0 VIADD R6, R6, 0x1 ;  /* 0x0000000106060836 */ /* 0x000fe40000000000 */
[----:B------:R-:W-:Y:S02]  /*09b0*/  LEA.HI R0, R0, R13, RZ, 0x1c ;  /* 0x0000000d00007211 */ /* 0x000fe400078fe0ff */
[----:B------:R-:W-:Y:S01]  /*09c0*/  IMAD.MOV.U32 R12, RZ, RZ, R6 ;  /* 0x000000ffff0c7224 */ /* 0x000fe200078e0006 */
[----:B------:R-:W-:Y:S01]  /*09d0*/  SGXT.U32 R13, R4, 0x2 ;  /* 0x00000002040d781a */ /* 0x000fe20000000000 */
[----:B-1----:R-:W-:-:S02]  /*09e0*/  IMAD.MOV R6, RZ, RZ, -R7 ;  /* 0x000000ffff067224 */ /* 0x002fc400078e0a07 */
[----:B------:R-:W-:Y:S01]  /*09f0*/  @!P2 IMAD.MOV R12, RZ, RZ, -R12 ;  /* 0x000000ffff0ca224 */ /* 0x000fe200078e0a0c */
[----:B------:R-:W-:Y:S01]  /*0a00*/  @!P1 LOP3.LUT R12, RZ, R27, RZ, 0x33, !PT ;  /* 0x0000001bff0c9212 */ /* 0x000fe200078e33ff */
[----:B------:R-:W-:Y:S02]  /*0a10*/  IMAD.MOV.U32 R2, RZ, RZ, R6 ;  /* 0x000000ffff027224 */ /* 0x000fe400078e0006 */
[----:B------:R-:W-:Y:S02]  /*0a20*/  IMAD.MOV.U32 R6, RZ, RZ, RZ ;  /* 0x000000ffff067224 */ /* 0x000fe400078e00ff */
[----:B------:R-:W-:Y:S02]  /*0a30*/  IMAD R15, R2, R3, RZ ;  /* 0x00000003020f7224 */ /* 0x000fe400078e02ff */
[----:B------:R-:W-:Y:S02]  /*0a40*/  IMAD.SHL.U32 R2, R12, 0x100, RZ ;  /* 0x000001000c027824 */ /* 0x000fe400078e00ff */
[----:B--2---:R-:W-:-:S02]  /*0a50*/  IMAD.MOV R8, RZ, RZ, -R9 ;  /* 0x000000ffff087224 */ /* 0x004fc400078e0a09 */
[----:B------:R-:W-:Y:S01]  /*0a60*/  IMAD.HI.U32 R7, R7, R15, R6 ;  /* 0x0000000f07077227 */ /* 0x000fe200078e0006 */
[----:B------:R-:W-:-:S03]  /*0a70*/  LOP3.LUT R6, R2, R13, RZ, 0xfc, !PT ;  /* 0x0000000d02067212 */ /* 0x000fc600078efcff */
[----:B------:R-:W-:Y:S01]  /*0a80*/  IMAD R17, R8, R5, RZ ;  /* 0x0000000508117224 */ /* 0x000fe200078e02ff */
[C---:B------:R-:W-:Y:S01]  /*0a90*/  LOP3.LUT R25, R6.reuse, 0x4, RZ, 0xfc, !PT ;  /* 0x0000000406197812 */ /* 0x040fe200078efcff */
[----:B------:R-:W-:Y:S01]  /*0aa0*/  IMAD.MOV.U32 R8, RZ, RZ, RZ ;  /* 0x000000ffff087224 */ /* 0x000fe200078e00ff */
[C---:B------:R-:W-:Y:S02]  /*0ab0*/  LOP3.LUT R21, R6.reuse, 0x8, RZ, 0xfc, !PT ;  /* 0x0000000806157812 */ /* 0x040fe400078efcff */
[----:B------:R-:W-:Y:S01]  /*0ac0*/  IABS R15, R25 ;  /* 0x00000019000f7213 */ /* 0x000fe20000000000 */
[----:B------:R-:W-:Y:S01]  /*0ad0*/  IMAD.HI.U32 R4, R9, R17, R8 ;  /* 0x0000001109047227 */ /* 0x000fe200078e0008 */
[----:B------:R-:W-:Y:S02]  /*0ae0*/  IABS R16, R21 ;  /* 0x0000001500107213 */ /* 0x000fe40000000000 */
[C---:B------:R-:W-:Y:S01]  /*0af0*/  LOP3.LUT R37, R6.reuse, 0x34, RZ, 0xfc, !PT ;  /* 0x0000003406257812 */ /* 0x040fe200078efcff */
[----:B------:R-:W-:Y:S01]  /*0b00*/  IMAD.MOV R8, RZ, RZ, -R12 ;  /* 0x000000ffff087224 */ /* 0x000fe200078e0a0c */
[----:B------:R-:W-:Y:S01]  /*0b10*/  LOP3.LUT R23, R6, 0xc, RZ, 0xfc, !PT ;  /* 0x0000000c06177812 */ /* 0x000fe200078efcff */
[----:B------:R-:W-:Y:S01]  /*0b20*/  IMAD.HI.U32 R12, R4, R16, RZ ;  /* 0x00000010040c7227 */ /* 0x000fe200078e00ff */
[----:B------:R-:W-:-:S02]  /*0b30*/  IABS R38, R37 ;  /* 0x0000002500267213 */ /* 0x000fc40000000000 */
[----:B------:R-:W-:Y:S01]  /*0b40*/  IABS R14, R6 ;  /* 0x00000006000e7213 */ /* 0x000fe20000000000 */
[----:B------:R-:W-:Y:S01]  /*0b50*/  IMAD R8, R27, R8, R10 ;  /* 0x000000081b087224 */ /* 0x000fe200078e020a */
[----:B------:R-:W-:Y:S01]  /*0b60*/  LOP3.LUT R27, R6, 0x20, RZ, 0xfc, !PT ;  /* 0x00000020061b7812 */ /* 0x000fe200078efcff */
[----:B------:R-:W-:Y:S01]  /*0b70*/  IMAD.HI.U32 R10, R4, R15, RZ ;  /* 0x0000000f040a7227 */ /* 0x000fe200078e00ff */
[----:B------:R-:W-:Y:S02]  /*0b80*/  IABS R20, R23 ;  /* 0x0000001700147213 */ /* 0x000fe40000000000 */
[----:B------:R-:W-:Y:S01]  /*0b90*/  IABS R28, R27 ;  /* 0x0000001b001c7213 */ /* 0x000fe20000000000 */
[----:B------:R-:W-:Y:S01]  /*0ba0*/  IMAD.IADD R8, R22, 0x1, R8 ;  /* 0x0000000116087824 */ /* 0x000fe200078e0208 */
[C---:B------:R-:W-:Y:S01]  /*0bb0*/  LOP3.LUT R49, R6.reuse, 0x48, RZ, 0xfc, !PT ;  /* 0x0000004806317812 */ /* 0x040fe200078efcff */
[----:B------:R-:W-:Y:S01]  /*0bc0*/  IMAD.MOV R10, RZ, RZ, -R10 ;  /* 0x000000ffff0a7224 */ /* 0x000fe200078e0a0a */
[----:B------:R-:W-:Y:S01]  /*0bd0*/  LOP3.LUT R29, R6, 0x1c, RZ, 0xfc, !PT ;  /* 0x0000001c061d7812 */ /* 0x000fe200078efcff */
[----:B------:R-:W-:Y:S01]  /*0be0*/  IMAD.MOV R17, RZ, RZ, -R12 ;  /* 0x000000ffff117224 */ /* 0x000fe200078e0a0c */
[----:B------:R-:W-:Y:S01]  /*0bf0*/  IABS R50, R49 ;  /* 0x0000003100327213 */ /* 0x000fe20000000000 */
[----:B------:R-:W-:Y:S01]  /*0c00*/  IMAD R46, R8, 0x40, R11 ;  /* 0x00000040082e7824 */ /* 0x000fe200078e020b */
[C---:B------:R-:W-:Y:S01]  /*0c10*/  LOP3.LUT R35, R6.reuse, 0x10, RZ, 0xfc, !PT ;  /* 0x0000001006237812 */ /* 0x040fe200078efcff */
[C---:B------:R-:W-:Y:S01]  /*0c20*/  IMAD R8, R5.reuse, R10, R15 ;  /* 0x0000000a05087224 */ /* 0x040fe200078e020f */
[----:B------:R-:W-:Y:S01]  /*0c30*/  IABS R26, R29 ;  /* 0x0000001d001a7213 */ /* 0x000fe20000000000 */
[----:B------:R-:W-:Y:S01]  /*0c40*/  IMAD R10, R5, R17, R16 ;  /* 0x00000011050a7224 */ /* 0x000fe200078e0210 */
[----:B------:R-:W-:Y:S01]  /*0c50*/  LOP3.LUT R59, R6, 0x5c, RZ, 0xfc, !PT ;  /* 0x0000005c063b7812 */ /* 0x000fe200078efcff */
[----:B------:R-:W-:Y:S01]  /*0c60*/  IMAD.HI.U32 R16, R4, R28, RZ ;  /* 0x0000001c04107227 */ /* 0x000fe200078e00ff */
[C---:B------:R-:W-:Y:S01]  /*0c70*/  LOP3.LUT R31, R6.reuse, 0x18, RZ, 0xfc, !PT ;  /* 0x00000018061f7812 */ /* 0x040fe200078efcff */
[----:B------:R1:W-:Y:S01]  /*0c80*/  STL [R1], R46 ;  /* 0x0000002e01007387 */ /* 0x0003e20000100800 */
[----:B------:R-:W-:Y:S01]  /*0c90*/  IABS R60, R59 ;  /* 0x0000003b003c7213 */ /* 0x000fe20000000000 */
[----:B------:R-:W-:Y:S01]  /*0ca0*/  IMAD.MOV R16, RZ, RZ, -R16 ;  /* 0x000000ffff107224 */ /* 0x000fe200078e0a10 */
[----:B------:R-:W-:Y:S01]  /*0cb0*/  LOP3.LUT R39, R6, 0x30, RZ, 0xfc, !PT ;  /* 0x0000003006277812 */ /* 0x000fe200078efcff */
[----:B------:R-:W-:Y:S01]  /*0cc0*/  IMAD.HI.U32 R9, R4, R14, RZ ;  /* 0x0000000e04097227 */ /* 0x000fe200078e00ff */
[----:B------:R-:W-:-:S02]  /*0cd0*/  IABS R24, R31 ;  /* 0x0000001f00187213 */ /* 0x000fc40000000000 */
[----:B------:R-:W-:Y:S01]  /*0ce0*/  LOP3.LUT R45, R6, 0x24, RZ, 0xfc, !PT ;  /* 0x00000024062d7812 */ /* 0x000fe200078efcff */
[C---:B------:R-:W-:Y:S01]  /*0cf0*/  IMAD R28, R5.reuse, R16, R28 ;  /* 0x00000010051c7224 */ /* 0x040fe200078e021c */
[----:B------:R-:W-:Y:S01]  /*0d00*/  IABS R36, R39 ;  /* 0x0000002700247213 */ /* 0x000fe20000000000 */
[----:B------:R-:W-:Y:S01]  /*0d10*/  IMAD.HI.U32 R16, R4, R38, RZ ;  /* 0x0000002604107227 */ /* 0x000fe200078e00ff */
[C---:B------:R-:W-:Y:S02]  /*0d20*/  LOP3.LUT R69, R6.reuse, 0x70, RZ, 0xfc, !PT ;  /* 0x0000007006457812 */ /* 0x040fe400078efcff */
[----:B------:R-:W-:Y:S01]  /*0d30*/  LOP3.LUT R41, R6, 0x2c, RZ, 0xfc, !PT ;  /* 0x0000002c06297812 */ /* 0x000fe200078efcff */
[----:B------:R-:W-:Y:S01]  /*0d40*/  IMAD.HI.U32 R13, R4, R20, RZ ;  /* 0x00000014040d7227 */ /* 0x000fe200078e00ff */
[----:B------:R-:W-:Y:S02]  /*0d50*/  IABS R30, R45 ;  /* 0x0000002d001e7213 */ /* 0x000fe40000000000 */
[----:B------:R-:W-:Y:S01]  /*0d60*/  IABS R72, R69 ;  /* 0x0000004500487213 */ /* 0x000fe20000000000 */
[----:B------:R-:W-:Y:S01]  /*0d70*/  IMAD.MOV R16, RZ, RZ, -R16 ;  /* 0x000000ffff107224 */ /* 0x000fe200078e0a10 */
[C---:B------:R-:W-:Y:S01]  /*0d80*/  LOP3.LUT R51, R6.reuse, 0x44, RZ, 0xfc, !PT ;  /* 0x0000004406337812 */ /* 0x040fe200078efcff */
[----:B------:R-:W-:Y:S01]  /*0d90*/  IMAD.MOV R9, RZ, RZ, -R9 ;  /* 0x000000ffff097224 */ /* 0x000fe200078e0a09 */
[----:B------:R-:W-:Y:S01]  /*0da0*/  IABS R34, R41 ;  /* 0x0000002900227213 */ /* 0x000fe20000000000 */
[----:B------:R-:W-:Y:S01]  /*0db0*/  IMAD.MOV R13, RZ, RZ, -R13 ;  /* 0x000000ffff0d7224 */ /* 0x000fe200078e0a0d */
[----:B------:R-:W-:Y:S01]  /*0dc0*/  LOP3.LUT R57, R6, 0x38, RZ, 0xfc, !PT ;  /* 0x0000003806397812 */ /* 0x000fe200078efcff */
[----:B------:R-:W-:Y:S01]  /*0dd0*/  IMAD R38, R5, R16, R38 ;  /* 0x0000001005267224 */ /* 0x000fe200078e0226 */
[----:B------:R-:W-:Y:S01]  /*0de0*/  IABS R48, R51 ;  /* 0x0000003300307213 */ /* 0x000fe20000000000 */
[----:B------:R-:W-:Y:S01]  /*0df0*/  IMAD.HI.U32 R16, R4, R50, RZ ;  /* 0x0000003204107227 */ /* 0x000fe200078e00ff */
[----:B------:R-:W-:-:S02]  /*0e00*/  LOP3.LUT R79, R6, 0x84, RZ, 0xfc, !PT ;  /* 0x00000084064f7812 */ /* 0x000fc400078efcff */
[----:B------:R-:W-:Y:S01]  /*0e10*/  LOP3.LUT R53, R6, 0x40, RZ, 0xfc, !PT ;  /* 0x0000004006357812 */ /* 0x000fe200078efcff */
[C---:B------:R-:W-:Y:S01]  /*0e20*/  IMAD R12, R5.reuse, R9, R14 ;  /* 0x00000009050c7224 */ /* 0x040fe200078e020e */
[----:B------:R-:W-:Y:S01]  /*0e30*/  IABS R40, R57 ;  /* 0x0000003900287213 */ /* 0x000fe20000000000 */
[C---:B------:R-:W-:Y:S01]  /*0e40*/  IMAD R14, R5.reuse, R13, R20 ;  /* 0x0000000d050e7224 */ /* 0x040fe200078e0214 */
[----:B------:R-:W-:Y:S01]  /*0e50*/  IABS R20, R35 ;  /* 0x0000002300147213 */ /* 0x000fe20000000000 */
[----:B------:R-:W-:Y:S01]  /*0e60*/  IMAD.MOV R16, RZ, RZ, -R16 ;  /* 0x000000ffff107224 */ /* 0x000fe200078e0a10 */
[----:B------:R-:W-:Y:S01]  /*0e70*/  IABS R82, R79 ;  /* 0x0000004f00527213 */ /* 0x000fe20000000000 */
[----:B------:R-:W-:Y:S01]  /*0e80*/  IMAD.HI.U32 R15, R4, R26, RZ ;  /* 0x0000001a040f7227 */ /* 0x000fe200078e00ff */
[C---:B------:R-:W-:Y:S02]  /*0e90*/  LOP3.LUT R61, R6.reuse, 0x58, RZ, 0xfc, !PT ;  /* 0x00000058063d7812 */ /* 0x040fe400078efcff */
[----:B------:R-:W-:Y:S01]  /*0ea0*/  IABS R44, R53 ;  /* 0x00000035002c7213 */ /* 0x000fe20000000000 */
[----:B------:R-:W-:Y:S01]  /*0eb0*/  IMAD R50, R5, R16, R50 ;  /* 0x0000001005327224 */ /* 0x000fe200078e0232 */
[----:B------:R-:W-:Y:S01]  /*0ec0*/  LOP3.LUT R67, R6, 0x4c, RZ, 0xfc, !PT ;  /* 0x0000004c06437812 */ /* 0x000fe200078efcff */
[----:B------:R-:W-:Y:S01]  /*0ed0*/  IMAD.HI.U32 R9, R4, R20, RZ ;  /* 0x0000001404097227 */ /* 0x000fe200078e00ff */
[----:B------:R-:W-:-:S02]  /*0ee0*/  IABS R58, R61 ;  /* 0x0000003d003a7213 */ /* 0x000fc40000000000 */
[C---:B------:R-:W-:Y:S01]  /*0ef0*/  LOP3.LUT R89, R6.reuse, 0x98, RZ, 0xfc, !PT ;  /* 0x0000009806597812 */ /* 0x040fe200078efcff */
[----:B------:R-:W-:Y:S01]  /*0f00*/  IMAD.MOV R15, RZ, RZ, -R15 ;  /* 0x000000ffff0f7224 */ /* 0x000fe200078e0a0f */
[----:B------:R-:W-:Y:S01]  /*0f10*/  LOP3.LUT R63, R6, 0x54, RZ, 0xfc, !PT ;  /* 0x00000054063f7812 */ /* 0x000fe200078efcff */
[C---:B------:R-:W-:Y:S01]  /*0f20*/  IMAD.HI.U32 R16, R4.reuse, R60, RZ ;  /* 0x0000003c04107227 */ /* 0x040fe200078e00ff */
[----:B------:R-:W-:Y:S02]  /*0f30*/  IABS R52, R67 ;  /* 0x0000004300347213 */ /* 0x000fe40000000000 */
[----:B------:R-:W-:Y:S01]  /*0f40*/  IABS R92, R89 ;  /* 0x00000059005c7213 */ /* 0x000fe20000000000 */
[----:B------:R-:W-:Y:S01]  /*0f50*/  IMAD.HI.U32 R13, R4, R24, RZ ;  /* 0x00000018040d7227 */ /* 0x000fe200078e00ff */
[C---:B------:R-:W-:Y:S02]  /*0f60*/  LOP3.LUT R71, R6.reuse, 0x6c, RZ, 0xfc, !PT ;  /* 0x0000006c06477812 */ /* 0x040fe400078efcff */
[----:B------:R-:W-:Y:S01]  /*0f70*/  IABS R56, R63 ;  /* 0x0000003f00387213 */ /* 0x000fe20000000000 */
[----:B------:R-:W-:Y:S01]  /*0f80*/  IMAD.MOV R9, RZ, RZ, -R9 ;  /* 0x000000ffff097224 */ /* 0x000fe200078e0a09 */
[C---:B------:R-:W-:Y:S01]  /*0f90*/  LOP3.LUT R77, R6.reuse, 0x60, RZ, 0xfc, !PT ;  /* 0x00000060064d7812 */ /* 0x040fe200078efcff */
[----:B------:R-:W-:Y:S01]  /*0fa0*/  IMAD R26, R5, R15, R26 ;  /* 0x0000000f051a7224 */ /* 0x000fe200078e021a */
[----:B------:R-:W-:Y:S01]  /*0fb0*/  IABS R70, R71 ;  /* 0x0000004700467213 */ /* 0x000fe20000000000 */
[----:B------:R-:W-:Y:S01]  /*0fc0*/  IMAD.MOV R16, RZ, RZ, -R16 ;  /* 0x000000ffff107224 */ /* 0x000fe200078e0a10 */
[----:B------:R-:W-:Y:S01]  /*0fd0*/  LOP3.LUT R99, R6, 0xac, RZ, 0xfc, !PT ;  /* 0x000000ac06637812 */ /* 0x000fe200078efcff */
[----:B------:R-:W-:Y:S01]  /*0fe0*/  IMAD.HI.U32 R15, R4, R36, RZ ;  /* 0x00000024040f7227 */ /* 0x000fe200078e00ff */
[----:B------:R-:W-:-:S02]  /*0ff0*/  LOP3.LUT R73, R6, 0x68, RZ, 0xfc, !PT ;  /* 0x0000006806497812 */ /* 0x000fc400078efcff */
[----:B------:R-:W-:Y:S01]  /*1000*/  IABS R62, R77 ;  /* 0x0000004d003e7213 */ /* 0x000fe20000000000 */
[----:B------:R-:W-:Y:S01]  /*1010*/  IMAD.MOV R13, RZ, RZ, -R13 ;  /* 0x000000ffff0d7224 */ /* 0x000fe200078e0a0d */
[----:B------:R-:W-:Y:S01]  /*1020*/  IABS R102, R99 ;  /* 0x0000006300667213 */ /* 0x000fe20000000000 */
[C---:B------:R-:W-:Y:S01]  /*1030*/  IMAD R20, R5.reuse, R9, R20 ;  /* 0x0000000905147224 */ /* 0x040fe200078e0214 */
[----:B------:R-:W-:Y:S01]  /*1040*/  LOP3.LUT R81, R6, 0x80, RZ, 0xfc, !PT ;  /* 0x0000008006517812 */ /* 0x000fe200078efcff */
[----:B------:R-:W-:Y:S01]  /*1050*/  IMAD R60, R5, R16, R60 ;  /* 0x00000010053c7224 */ /* 0x000fe200078e023c */
[----:B------:R-:W-:Y:S01]  /*1060*/  IABS R66, R73 ;  /* 0x0000004900427213 */ /* 0x000fe20000000000 */
[----:B------:R-:W-:Y:S01]  /*1070*/  IMAD.HI.U32 R9, R4, R30, RZ ;  /* 0x0000001e04097227 */ /* 0x000fe200078e00ff */
[C---:B------:R-:W-:Y:S02]  /*1080*/  LOP3.LUT R87, R6.reuse, 0x74, RZ, 0xfc, !PT ;  /* 0x0000007406577812 */ /* 0x040fe400078efcff */
[----:B------:R-:W-:Y:S01]  /*1090*/  IABS R80, R81 ;  /* 0x0000005100507213 */ /* 0x000fe20000000000 */
[----:B------:R-:W-:Y:S01]  /*10a0*/  IMAD.MOV R15, RZ, RZ, -R15 ;  /* 0x000000ffff0f7224 */ /* 0x000fe200078e0a0f */
[----:B------:R-:W-:Y:S01]  /*10b0*/  LOP3.LUT R109, R6, 0xc0, RZ, 0xfc, !PT ;  /* 0x000000c0066d7812 */ /* 0x000fe200078efcff */
[----:B------:R-:W-:Y:S01]  /*10c0*/  IMAD.HI.U32 R16, R4, R72, RZ ;  /* 0x0000004804107227 */ /* 0x000fe200078e00ff */
[----:B------:R-:W-:-:S02]  /*10d0*/  LOP3.LUT R83, R6, 0x7c, RZ, 0xfc, !PT ;  /* 0x0000007c06537812 */ /* 0x000fc400078efcff */
[----:B------:R-:W-:Y:S01]  /*10e0*/  IABS R74, R87 ;  /* 0x00000057004a7213 */ /* 0x000fe20000000000 */
[C---:B------:R-:W-:Y:S01]  /*10f0*/  IMAD R24, R5.reuse, R13, R24 ;  /* 0x0000000d05187224 */ /* 0x040fe200078e0218 */
        /* <DEDUP_REMOVED lines=39> */
[----:B------:R-:W-:-:S02]  /*1370*/  IABS R108, R113 ;  /* 0x00000071006c7213 */ /* 0x000fc40000000000 */
[C---:B------:R-:W-:Y:S01]  /*1380*/  LOP3.LUT R127, R6.reuse, 0xc4, RZ, 0xfc, !PT ;  /* 0x000000c4067f7812 */ /* 0x040fe200078efcff */
        /* <DEDUP_REMOVED lines=17> */
[----:B------:R-:W-:Y:S02]  /*14a0*/  IABS R130, R133 ;  /* 0x0000008500827213 */ /* 0x000fe40000000000 */
[C---:B------:R-:W-:Y:S01]  /*14b0*/  LOP3.LUT R139, R6.reuse, 0xe8, RZ, 0xfc, !PT ;  /* 0x000000e8068b7812 */ /* 0x040fe200078efcff */
[----:B------:R-:W-:Y:S01]  /*14c0*/  IMAD.MOV R9, RZ, RZ, -R9 ;  /* 0x000000ffff097224 */ /* 0x000fe200078e0a09 */
[----:B------:R-:W-:Y:S01]  /*14d0*/  LOP3.LUT R141, R6, 0xec, RZ, 0xfc, !PT ;  /* 0x000000ec068d7812 */ /* 0x000fe200078efcff */
[----:B------:R-:W-:Y:S01]  /*14e0*/  IMAD R58, R5, R15, R58 ;  /* 0x0000000f053a7224 */ /* 0x000fe200078e023a */
[----:B------:R-:W-:Y:S01]  /*14f0*/  IABS R134, R139 ;  /* 0x0000008b00867213 */ /* 0x000fe20000000000 */
[----:B------:R-:W-:Y:S01]  /*1500*/  IMAD.MOV R16, RZ, RZ, -R16 ;  /* 0x000000ffff107224 */ /* 0x000fe200078e0a10 */
[----:B------:R-:W-:Y:S01]  /*1510*/  IABS R136, R141 ;  /* 0x0000008d00887213 */ /* 0x000fe20000000000 */
[----:B------:R-:W-:Y:S01]  /*1520*/  IMAD.HI.U32 R15, R4, R70, RZ ;  /* 0x00000046040f7227 */ /* 0x000fe200078e00ff */
[----:B------:R-:W-:-:S02]  /*1530*/  ISETP.GE.AND P2, PT, R46, RZ, PT ;  /* 0x000000ff2e00720c */ /* 0x000fc40003f46270 */
[----:B------:R-:W-:Y:S01]  /*1540*/  LOP3.LUT R33, R6, 0x14, RZ, 0xfc, !PT ;  /* 0x0000001406217812 */ /* 0x000fe200078efcff */
[----:B------:R-:W-:Y:S01]  /*1550*/  IMAD.MOV R13, RZ, RZ, -R13 ;  /* 0x000000ffff0d7224 */ /* 0x000fe200078e0a0d */
[C---:B------:R-:W-:Y:S01]  /*1560*/  ISETP.GT.U32.AND P1, PT, R5.reuse, R12, PT ;  /* 0x0000000c0500720c */ /* 0x040fe20003f24070 */
[C---:B------:R-:W-:Y:S01]  /*1570*/  IMAD R52, R5.reuse, R9, R52 ;  /* 0x0000000905347224 */ /* 0x040fe200078e0234 */
[----:B------:R-:W-:Y:S01]  /*1580*/  IABS R22, R33 ;  /* 0x0000002100167213 */ /* 0x000fe20000000000 */
[C---:B------:R-:W-:Y:S01]  /*1590*/  IMAD R92, R5.reuse, R16, R92 ;  /* 0x00000010055c7224 */ /* 0x040fe200078e025c */
[C---:B------:R-:W-:Y:S01]  /*15a0*/  ISETP.GT.U32.AND P3, PT, R5.reuse, R14, PT ;  /* 0x0000000e0500720c */ /* 0x040fe20003f64070 */
[----:B------:R-:W-:Y:S01]  /*15b0*/  IMAD.HI.U32 R9, R4, R62, RZ ;  /* 0x0000003e04097227 */ /* 0x000fe200078e00ff */
[C---:B------:R-:W-:Y:S02]  /*15c0*/  ISETP.GT.U32.AND P5, PT, R5.reuse, R20, PT ;  /* 0x000000140500720c */ /* 0x040fe40003fa4070 */
[----:B------:R-:W-:Y:S01]  /*15d0*/  ISETP.GT.U32.AND P6, PT, R5, R8, PT ;  /* 0x000000080500720c */ /* 0x000fe20003fc4070 */
        /* <DEDUP_REMOVED lines=9> */
[C---:B------:R-:W-:Y:S01]  /*1670*/  LOP3.LUT R75, R6.reuse, 0x64, RZ, 0xfc, !PT ;  /* 0x00000064064b7812 */ /* 0x040fe200078efcff */
[----:B------:R-:W-:Y:S01]  /*1680*/  IMAD.MOV R9, RZ, RZ, -R9 ;  /* 0x000000ffff097224 */ /* 0x000fe200078e0a09 */
[----:B------:R-:W-:Y:S01]  /*1690*/  IABS R54, R65 ;  /* 0x0000004100367213 */ /* 0x000fe20000000000 */
        /* <DEDUP_REMOVED lines=10> */
[C---:B------:R-:W-:Y:S01]  /*1740*/  LOP3.LUT R105, R6.reuse, 0xa0, RZ, 0xfc, !PT ;  /* 0x000000a006697812 */ /* 0x040fe200078efcff */
[----:B------:R-:W-:Y:S01]  /*1750*/  IMAD R102, R5, R16, R102 ;  /* 0x0000001005667224 */ /* 0x000fe200078e0266 */
[----:B------:R-:W-:Y:S01]  /*1760*/  LOP3.LUT R115, R6, 0xb4, RZ, 0xfc, !PT ;  /* 0x000000b406737812 */ /* 0x000fe200078efcff */
[----:B------:R-:W-:Y:S01]  /*1770*/  IMAD.HI.U32 R9, R4, R74, RZ ;  /* 0x0000004a04097227 */ /* 0x000fe200078e00ff */
[----:B------:R-:W-:Y:S02]  /*1780*/  IABS R96, R105 ;  /* 0x0000006900607213 */ /* 0x000fe40000000000 */
        /* <DEDUP_REMOVED lines=18> */
[----:B------:R-:W-:-:S03]  /*18b0*/  IABS R142, R144 ;  /* 0x00000090008e7213 */ /* 0x000fc60000000000 */
[----:B------:R-:W-:Y:S02]  /*18c0*/  IMAD.MOV R13, RZ, RZ, -R13 ;  /* 0x000000ffff0d7224 */ /* 0x000fe400078e0a0d */
[C---:B------:R-:W-:Y:S02]  /*18d0*/  IMAD R74, R5.reuse, R9, R74 ;  /* 0x00000009054a7224 */ /* 0x040fe400078e024a */
[----:B------:R-:W-:Y:S02]  /*18e0*/  IMAD R110, R5, R16, R110 ;  /* 0x00000010056e7224 */ /* 0x000fe400078e026e */
[----:B------:R-:W-:-:S04]  /*18f0*/  IMAD.HI.U32 R9, R4, R84, RZ ;  /* 0x0000005404097227 */ /* 0x000fc800078e00ff */
[----:B------:R-:W-:Y:S02]  /*1900*/  IMAD.MOV R15, RZ, RZ, -R15 ;  /* 0x000000ffff0f7224 */ /* 0x000fe400078e0a0f */
[----:B------:R-:W-:-:S04]  /*1910*/  IMAD.HI.U32 R16, R4, R122, RZ ;  /* 0x0000007a04107227 */ /* 0x000fc800078e00ff */
[----:B------:R-:W-:Y:S02]  /*1920*/  IMAD R78, R5, R13, R78 ;  /* 0x0000000d054e7224 */ /* 0x000fe400078e024e */
[----:B------:R-:W-:-:S04]  /*1930*/  IMAD.HI.U32 R13, R4, R88, RZ ;  /* 0x00000058040d7227 */ /* 0x000fc800078e00ff */
[----:B------:R-:W-:Y:S02]  /*1940*/  IMAD.MOV R9, RZ, RZ, -R9 ;  /* 0x000000ffff097224 */ /* 0x000fe400078e0a09 */
[----:B------:R-:W-:Y:S02]  /*1950*/  IMAD R90, R5, R15, R90 ;  /* 0x0000000f055a7224 */ /* 0x000fe400078e025a */
[----:B------:R-:W-:Y:S02]  /*1960*/  IMAD.MOV R16, RZ, RZ, -R16 ;  /* 0x000000ffff107224 */ /* 0x000fe400078e0a10 */
[----:B------:R-:W-:-:S04]  /*1970*/  IMAD.HI.U32 R15, R4, R100, RZ ;  /* 0x00000064040f7227 */ /* 0x000fc800078e00ff */
[----:B------:R-:W-:Y:S02]  /*1980*/  IMAD.MOV R13, RZ, RZ, -R13 ;  /* 0x000000ffff0d7224 */ /* 0x000fe400078e0a0d */
[C---:B------:R-:W-:Y:S02]  /*1990*/  IMAD R84, R5.reuse, R9, R84 ;  /* 0x0000000905547224 */ /* 0x040fe400078e0254 */
[----:B------:R-:W-:Y:S01]  /*19a0*/  IMAD R122, R5, R16, R122 ;  /* 0x00000010057a7224 */ /* 0x000fe200078e027a */
[----:B------:R-:W-:Y:S01]  /*19b0*/  IABS R16, R46 ;  /* 0x0000002e00107213 */ /* 0x000fe20000000000 */
[----:B------:R-:W-:-:S04]  /*19c0*/  IMAD.HI.U32 R9, R4, R94, RZ ;  /* 0x0000005e04097227 */ /* 0x000fc800078e00ff */
[----:B------:R-:W-:Y:S02]  /*19d0*/  IMAD.MOV R15, RZ, RZ, -R15 ;  /* 0x000000ffff0f7224 */ /* 0x000fe400078e0a0f */
[----:B------:R-:W-:Y:S02]  /*19e0*/  IMAD R88, R5, R13, R88 ;  /* 0x0000000d05587224 */ /* 0x000fe400078e0258 */
[----:B------:R-:W-:-:S04]  /*19f0*/  IMAD.HI.U32 R13, R4, R98, RZ ;  /* 0x00000062040d7227 */ /* 0x000fc800078e00ff */
[----:B------:R-:W-:Y:S02]  /*1a00*/  IMAD.MOV R9, RZ, RZ, -R9 ;  /* 0x000000ffff097224 */ /* 0x000fe400078e0a09 */
[----:B------:R-:W-:Y:S02]  /*1a10*/  IMAD R100, R5, R15, R100 ;  /* 0x0000000f05647224 */ /* 0x000fe400078e0264 */
[----:B------:R-:W-:-:S04]  /*1a20*/  IMAD.HI.U32 R15, R4, R112, RZ ;  /* 0x00000070040f7227 */ /* 0x000fc800078e00ff */
[----:B------:R-:W-:-:S04]  /*1a30*/  IMAD.HI.U32 R7, R7, R16, RZ ;  /* 0x0000001007077227 */ /* 0x000fc800078e00ff */
[----:B------:R-:W-:Y:S02]  /*1a40*/  IMAD.MOV R13, RZ, RZ, -R13 ;  /* 0x000000ffff0d7224 */ /* 0x000fe400078e0a0d */
[----:B------:R-:W-:Y:S02]  /*1a50*/  IMAD R94, R5, R9, R94 ;  /* 0x00000009055e7224 */ /* 0x000fe400078e025e */
[----:B------:R-:W-:-:S04]  /*1a60*/  IMAD.HI.U32 R9, R4, R104, RZ ;  /* 0x0000006804097227 */ /* 0x000fc800078e00ff */
[----:B------:R-:W-:Y:S02]  /*1a70*/  IMAD.MOV R15, RZ, RZ, -R15 ;  /* 0x000000ffff0f7224 */ /* 0x000fe400078e0a0f */
[----:B------:R-:W-:Y:S02]  /*1a80*/  IMAD.MOV R7, RZ, RZ, -R7 ;  /* 0x000000ffff077224 */ /* 0x000fe400078e0a07 */
[----:B------:R-:W-:Y:S02]  /*1a90*/  IMAD R98, R5, R13, R98 ;  /* 0x0000000d05627224 */ /* 0x000fe400078e0262 */
[----:B------:R-:W-:-:S04]  /*1aa0*/  IMAD.HI.U32 R13, R4, R108, RZ ;  /* 0x0000006c040d7227 */ /* 0x000fc800078e00ff */
[----:B------:R-:W-:Y:S02]  /*1ab0*/  IMAD.MOV R9, RZ, RZ, -R9 ;  /* 0x000000ffff097224 */ /* 0x000fe400078e0a09 */
[----:B------:R-:W-:Y:S02]  /*1ac0*/  IMAD R112, R5, R15, R112 ;  /* 0x0000000f05707224 */ /* 0x000fe400078e0270 */
[----:B------:R-:W-:Y:S02]  /*1ad0*/  IMAD R16, R3, R7, R16 ;  /* 0x0000000703107224 */ /* 0x000fe400078e0210 */
[----:B------:R-:W-:-:S03]  /*1ae0*/  IMAD.HI.U32 R15, R4, R120, RZ ;  /* 0x00000078040f7227 */ /* 0x000fc600078e00ff */
[----:B------:R-:W-:Y:S01]  /*1af0*/  ISETP.GT.U32.AND P0, PT, R3, R16, PT ;  /* 0x000000100300720c */ /* 0x000fe20003f04070 */
[----:B------:R-:W-:Y:S02]  /*1b00*/  IMAD.MOV R13, RZ, RZ, -R13 ;  /* 0x000000ffff0d7224 */ /* 0x000fe400078e0a0d */
[----:B------:R-:W-:Y:S02]  /*1b10*/  IMAD R104, R5, R9, R104 ;  /* 0x0000000905687224 */ /* 0x000fe400078e0268 */
[----:B------:R-:W-:-:S04]  /*1b20*/  IMAD.HI.U32 R9, R4, R118, RZ ;  /* 0x0000007604097227 */ /* 0x000fc800078e00ff */
        /* <DEDUP_REMOVED lines=13> */
[C---:B------:R-:W-:Y:S01]  /*1c00*/  IMAD R132, R5.reuse, R15, R132 ;  /* 0x0000000f05847224 */ /* 0x040fe200078e0284 */
[----:B------:R-:W-:Y:S01]  /*1c10*/  LOP3.LUT R15, R6, 0xfc, RZ, 0xfc, !PT ;  /* 0x000000fc060f7812 */ /* 0x000fe200078efcff */
[----:B------:R-:W-:Y:S02]  /*1c20*/  @!P0 IMAD.IADD R16, R16, 0x1, -R3 ;  /* 0x0000000110108824 */ /* 0x000fe400078e0a03 */
[----:B------:R-:W-:Y:S01]  /*1c30*/  IMAD.MOV R13, RZ, RZ, -R13 ;  /* 0x000000ffff0d7224 */ /* 0x000fe200078e0a0d */
[----:B------:R-:W-:Y:S01]  /*1c40*/  IABS R252, R15 ;  /* 0x0000000f00fc7213 */ /* 0x000fe20000000000 */
[----:B------:R-:W-:Y:S01]  /*1c50*/  IMAD R126, R5, R9, R126 ;  /* 0x00000009057e7224 */ /* 0x000fe200078e027e */
[----:B------:R-:W-:Y:S01]  /*1c60*/  ISETP.GT.U32.AND P0, PT, R3, R16, PT ;  /* 0x000000100300720c */ /* 0x000fe20003f04070 */
[----:B------:R-:W-:-:S04]  /*1c70*/  IMAD.HI.U32 R7, R4, R134, RZ ;  /* 0x0000008604077227 */ /* 0x000fc800078e00ff */
[----:B------:R-:W-:-:S04]  /*1c80*/  IMAD.HI.U32 R9, R4, R136, RZ ;  /* 0x0000008804097227 */ /* 0x000fc800078e00ff */
[----:B------:R-:W-:Y:S02]  /*1c90*/  IMAD R130, R5, R13, R130 ;  /* 0x0000000d05827224 */ /* 0x000fe400078e0282 */
[----:B------:R-:W-:Y:S02]  /*1ca0*/  IMAD.MOV R13, RZ, RZ, -R7 ;  /* 0x000000ffff0d7224 */ /* 0x000fe400078e0a07 */
[----:B------:R-:W-:Y:S02]  /*1cb0*/  IMAD.MOV R9, RZ, RZ, -R9 ;  /* 0x000000ffff097224 */ /* 0x000fe400078e0a09 */
[----:B------:R-:W-:-:S04]  /*1cc0*/  IMAD.HI.U32 R7, R4, R252, RZ ;  /* 0x000000fc04077227 */ /* 0x000fc800078e00ff */
[C---:B------:R-:W-:Y:S02]  /*1cd0*/  IMAD R136, R5.reuse, R9, R136 ;  /* 0x0000000905887224 */ /* 0x040fe400078e0288 */
[----:B------:R-:W-:Y:S02]  /*1ce0*/  IMAD.MOV R9, RZ, RZ, -R7 ;  /* 0x000000ffff097224 */ /* 0x000fe400078e0a07 */
[----:B------:R-:W-:Y:S01]  /*1cf0*/  @!P0 IMAD.IADD R16, R16, 0x1, -R3 ;  /* 0x0000000110108824 */ /* 0x000fe200078e0a03 */
[----:B------:R-:W-:Y:S01]  /*1d00*/  SHF.R.U32.HI R3, RZ, 0x6, R147 ;  /* 0x00000006ff037819 */ /* 0x000fe20000011693 */
[----:B------:R-:W-:Y:S02]  /*1d10*/  IMAD R252, R5, R9, R252 ;  /* 0x0000000905fc7224 */ /* 0x000fe400078e02fc */
[----:B------:R-:W-:Y:S01]  /*1d20*/  IMAD.HI.U32 R11, R4, R22, RZ ;  /* 0x00000016040b7227 */ /* 0x000fe200078e00ff */
[----:B------:R-:W-:Y:S02]  /*1d30*/  SGXT.U32 R3, R3, 0x1 ;  /* 0x000000010303781a */ /* 0x000fe40000000000 */
[C---:B------:R-:W-:Y:S01]  /*1d40*/  ISETP.GT.U32.AND P0, PT, R5.reuse, R252, PT ;  /* 0x000000fc0500720c */ /* 0x040fe20003f04070 */
[----:B------:R-:W-:Y:S01]  /*1d50*/  @!P2 IMAD.MOV R16, RZ, RZ, -R16 ;  /* 0x000000ffff10a224 */ /* 0x000fe200078e0a10 */
[C---:B------:R-:W-:Y:S01]  /*1d60*/  ISETP.GT.U32.AND P2, PT, R5.reuse, R10, PT ;  /* 0x0000000a0500720c */ /* 0x040fe20003f44070 */
[----:B------:R-:W-:Y:S01]  /*1d70*/  IMAD.MOV R11, RZ, RZ, -R11 ;  /* 0x000000ffff0b7224 */ /* 0x000fe200078e0a0b */
[----:B------:R-:W-:Y:S01]  /*1d80*/  @!P4 LOP3.LUT R16, RZ, R18, RZ, 0x33, !PT ;  /* 0x00000012ff10c212 */ /* 0x000fe200078e33ff */
[----:B------:R-:W-:Y:S01]  /*1d90*/  @!P1 IMAD.IADD R12, R12, 0x1, -R5 ;  /* 0x000000010c0c9824 */ /* 0x000fe200078e0a05 */
[C---:B------:R-:W-:Y:S01]  /*1da0*/  ISETP.GT.U32.AND P1, PT, R5.reuse, R26, PT ;  /* 0x0000001a0500720c */ /* 0x040fe20003f24070 */
[----:B------:R-:W-:-:S02]  /*1db0*/  IMAD R22, R5, R11, R22 ;  /* 0x0000000b05167224 */ /* 0x000fc400078e0216 */
[--C-:B------:R-:W-:Y:S01]  /*1dc0*/  @!P3 IMAD.IADD R14, R14, 0x1, -R5.reuse ;  /* 0x000000010e0eb824 */ /* 0x100fe200078e0a05 */
[C---:B------:R-:W-:Y:S01]  /*1dd0*/  ISETP.GT.U32.AND P3, PT, R5.reuse, R12, PT ;  /* 0x0000000c0500720c */ /* 0x040fe20003f64070 */
        /* <DEDUP_REMOVED lines=8> */
[----:B------:R-:W-:Y:S01]  /*1e60*/  @!P1 IMAD.IADD R26, R26, 0x1, -R5 ;  /* 0x000000011a1a9824 */ /* 0x000fe200078e0a05 */
[C---:B------:R-:W-:Y:S01]  /*1e70*/  ISETP.GT.U32.AND P6, PT, R5.reuse, R28, PT ;  /* 0x0000001c0500720c */ /* 0x040fe20003fc4070 */
[----:B------:R-:W-:Y:S01]  /*1e80*/  IMAD.HI.U32 R11, R4, R32, RZ ;  /* 0x00000020040b7227 */ /* 0x000fe200078e00ff */
[----:B------:R-:W-:-:S03]  /*1e90*/  ISETP.GT.U32.AND P1, PT, R5, R14, PT ;  /* 0x0000000e0500720c */ /* 0x000fc60003f24070 */
        /* <DEDUP_REMOVED lines=9> */
[----:B------:R-:W-:Y:S01]  /*1f30*/  ISETP.GT.U32.AND P5, PT, R5, R24, PT ;  /* 0x000000180500720c */ /* 0x000fe20003fa4070 */
[----:B------:R-:W-:-:S02]  /*1f40*/  IMAD.MOV R11, RZ, RZ, -R11 ;  /* 0x000000ffff0b7224 */ /* 0x000fc400078e0a0b */
[----:B------:R-:W-:Y:S01]  /*1f50*/  @!P6 IMAD.IADD R28, R28, 0x1, -R5 ;  /* 0x000000011c1ce824 */ /* 0x000fe200078e0a05 */
[C---:B------:R-:W-:Y:S01]  /*1f60*/  ISETP.GT.U32.AND P6, PT, R5.reuse, R30, PT ;  /* 0x0000001e0500720c */ /* 0x040fe20003fc4070 */
[----:B------:R-:W-:Y:S02]  /*1f70*/  IMAD R32, R5, R11, R32 ;  /* 0x0000000b05207224 */ /* 0x000fe400078e0220 */
[----:B------:R-:W-:-:S04]  /*1f80*/  IMAD.HI.U32 R11, R4, R42, RZ ;  /* 0x0000002a040b7227 */ /* 0x000fc800078e00ff */
        /* <DEDUP_REMOVED lines=15> */
[----:B------:R-:W-:Y:S02]  /*2080*/  IMAD.MOV R11, RZ, RZ, -R11 ;  /* 0x000000ffff0b7224 */ /* 0x000fe400078e0a0b */
[--C-:B------:R-:W-:Y:S01]  /*2090*/  @!P0 IMAD.IADD R28, R28, 0x1, -R5.reuse ;  /* 0x000000011c1c8824 */ /* 0x100fe200078e0a05 */
[C---:B------:R-:W-:Y:S01]  /*20a0*/  ISETP.GT.U32.AND P0, PT, R5.reuse, R42, PT ;  /* 0x0000002a0500720c */ /* 0x040fe20003f04070 */
[--C-:B------:R-:W-:Y:S01]  /*20b0*/  @!P2 IMAD.IADD R34, R34, 0x1, -R5.reuse ;  /* 0x000000012222a824 */ /* 0x100fe200078e0a05 */
[C---:B------:R-:W-:Y:S01]  /*20c0*/  ISETP.GT.U32.AND P2, PT, R5.reuse, R50, PT ;  /* 0x000000320500720c */ /* 0x040fe20003f44070 */
[C---:B------:R-:W-:Y:S02]  /*20d0*/  IMAD R54, R5.reuse, R11, R54 ;  /* 0x0000000b05367224 */ /* 0x040fe400078e0236 */
        /* <DEDUP_REMOVED lines=23> */
[----:B------:R-:W-:Y:S01]  /*2250*/  ISETP.GT.U32.AND P6, PT, R5, R32, PT ;  /* 0x000000200500720c */ /* 0x000fe20003fc4070 */
[----:B------:R-:W-:-:S02]  /*2260*/  @!P0 IMAD.IADD R58, R58, 0x1, -R5 ;  /* 0x000000013a3a8824 */ /* 0x000fc400078e0a05 */
        /* <DEDUP_REMOVED lines=8> */
[----:B------:R-:W-:Y:S01]  /*22f0*/  @!P3 IMAD.IADD R38, R38, 0x1, -R5 ;  /* 0x000000012626b824 */ /* 0x000fe200078e0a05 */
[C---:B------:R-:W-:Y:S01]  /*2300*/  ISETP.GT.U32.AND P3, PT, R5.reuse, R52, PT ;  /* 0x000000340500720c */ /* 0x040fe20003f64070 */
[----:B------:R-:W-:Y:S02]  /*2310*/  IMAD.MOV R11, RZ, RZ, -R11 ;  /* 0x000000ffff0b7224 */ /* 0x000fe400078e0a0b */
[----:B------:R-:W-:Y:S01]  /*2320*/  @!P5 IMAD.IADD R40, R40, 0x1, -R5 ;  /* 0x000000012828d824 */ /* 0x000fe200078e0a05 */
[C---:B------:R-:W-:Y:S01]  /*2330*/  ISETP.GT.U32.AND P5, PT, R5.reuse, R54, PT ;  /* 0x000000360500720c */ /* 0x040fe20003fa4070 */
[----:B------:R-:W-:-:S02]  /*2340*/  IMAD R64, R5, R11, R64 ;  /* 0x0000000b05407224 */ /* 0x000fc400078e0240 */
[--C-:B------:R-:W-:Y:S01]  /*2350*/  @!P0 IMAD.IADD R44, R44, 0x1, -R5.reuse ;  /* 0x000000012c2c8824 */ /* 0x100fe200078e0a05 */
[C---:B------:R-:W-:Y:S01]  /*2360*/  ISETP.GT.U32.AND P0, PT, R5.reuse, R60, PT ;  /* 0x0000003c0500720c */ /* 0x040fe20003f04070 */
[----:B------:R-:W-:Y:S01]  /*2370*/  @!P2 IMAD.IADD R50, R50, 0x1, -R5 ;  /* 0x000000013232a824 */ /* 0x000fe200078e0a05 */
[----:B------:R-:W-:Y:S01]  /*2380*/  ISETP.GT.U32.AND P2, PT, R5, R64, PT ;  /* 0x000000400500720c */ /* 0x000fe20003f44070 */
[----:B------:R-:W-:-:S04]  /*2390*/  IMAD.HI.U32 R11, R4, R76, RZ ;  /* 0x0000004c040b7227 */ /* 0x000fc800078e00ff */
        /* <DEDUP_REMOVED lines=22> */
[----:B------:R-:W-:-:S04]  /*2500*/  IMAD.HI.U32 R11, R4, R86, RZ ;  /* 0x00000056040b7227 */ /* 0x000fc800078e00ff */
[----:B------:R-:W-:Y:S01]  /*2510*/  @!P5 IMAD.IADD R70, R70, 0x1, -R5 ;  /* 0x000000014646d824 */ /* 0x000fe200078e0a05 */
[C---:B------:R-:W-:Y:S01]  /*2520*/  ISETP.GT.U32.AND P5, PT, R5.reuse, R84, PT ;  /* 0x000000540500720c */ /* 0x040fe20003fa4070 */
[----:B------:R-:W-:Y:S02]  /*2530*/  IMAD.MOV R11, RZ, RZ, -R11 ;  /* 0x000000ffff0b7224 */ /* 0x000fe400078e0a0b */
        /* <DEDUP_REMOVED lines=85> */
[--C-:B------:R-:W-:Y:S01]  /*2a90*/  @!P1 IMAD.IADD R94, R94, 0x1, -R5.reuse ;  /* 0x000000015e5e9824 */ /* 0x100fe200078e0a05 */
[C---:B------:R-:W-:Y:S01]  /*2aa0*/  ISETP.GT.U32.AND P1, PT, R5.reuse, R106, PT ;  /* 0x0000006a0500720c */ /* 0x040fe20003f24070 */
[--C-:B------:R-:W-:Y:S01]  /*2ab0*/  @!P3 IMAD.IADD R98, R98, 0x1, -R5.reuse ;  /* 0x000000016262b824 */ /* 0x100fe200078e0a05 */
[C---:B------:R-:W-:Y:S01]  /*2ac0*/  ISETP.GT.U32.AND P3, PT, R5.reuse, R112, PT ;  /* 0x000000700500720c */ /* 0x040fe20003f64070 */
[----:B------:R-:W-:Y:S01]  /*2ad0*/  @!P4 IMAD.IADD R90, R90, 0x1, -R5 ;  /* 0x000000015a5ac824 */ /* 0x000fe200078e0a05 */
[C---:B------:R-:W-:Y:S01]  /*2ae0*/  ISETP.GT.U32.AND P4, PT, R5.reuse, R110, PT ;  /* 0x0000006e0500720c */ /* 0x040fe20003f84070 */
[----:B------:R-:W-:-:S02]  /*2af0*/  IMAD R116, R5, R11, R116 ;  /* 0x0000000b05747224 */ /* 0x000fc400078e0274 */
        /* <DEDUP_REMOVED lines=20> */
[----:B------:R-:W-:-:S04]  /*2c40*/  IMAD.HI.U32 R7, R4, R140, RZ ;  /* 0x0000008c04077227 */ /* 0x000fc800078e00ff */
[----:B------:R-:W-:-:S04]  /*2c50*/  IMAD.HI.U32 R4, R4, R142, RZ ;  /* 0x0000008e04047227 */ /* 0x000fc800078e00ff */
[--C-:B------:R-:W-:Y:S01]  /*2c60*/  @!P6 IMAD.IADD R116, R116, 0x1, -R5.reuse ;  /* 0x000000017474e824 */ /* 0x100fe200078e0a05 */
[C---:B------:R-:W-:Y:S01]  /*2c70*/  ISETP.GT.U32.AND P6, PT, R5.reuse, R132, PT ;  /* 0x000000840500720c */ /* 0x040fe20003fc4070 */
[--C-:B------:R-:W-:Y:S02]  /*2c80*/  @!P0 IMAD.IADD R114, R114, 0x1, -R5.reuse ;  /* 0x0000000172728824 */ /* 0x100fe400078e0a05 */
[--C-:B------:R-:W-:Y:S01]  /*2c90*/  @!P2 IMAD.IADD R122, R122, 0x1, -R5.reuse ;  /* 0x000000017a7aa824 */ /* 0x100fe200078e0a05 */
[----:B------:R-:W-:Y:S01]  /*2ca0*/  ISETP.GT.U32.AND P2, PT, R5, R118, PT ;  /* 0x000000760500720c */ /* 0x000fe20003f44070 */
[----:B------:R-:W-:Y:S02]  /*2cb0*/  IMAD.MOV R4, RZ, RZ, -R4 ;  /* 0x000000ffff047224 */ /* 0x000fe400078e0a04 */
[--C-:B------:R-:W-:Y:S01]  /*2cc0*/  @!P1 IMAD.IADD R120, R120, 0x1, -R5.reuse ;  /* 0x0000000178789824 */ /* 0x100fe200078e0a05 */
[----:B------:R-:W-:Y:S01]  /*2cd0*/  ISETP.GE.AND P1, PT, R3, UR13, PT ;  /* 0x0000000d03007c0c */ /* 0x000fe2000bf26270 */
[--C-:B------:R-:W-:Y:S01]  /*2ce0*/  @!P3 IMAD.IADD R126, R126, 0x1, -R5.reuse ;  /* 0x000000017e7eb824 */ /* 0x100fe200078e0a05 */
[C---:B------:R-:W-:Y:S01]  /*2cf0*/  ISETP.GT.U32.AND P3, PT, R5.reuse, R116, PT ;  /* 0x000000740500720c */ /* 0x040fe20003f64070 */
[----:B------:R-:W-:Y:S01]  /*2d00*/  @!P4 IMAD.IADD R128, R128, 0x1, -R5 ;  /* 0x000000018080c824 */ /* 0x000fe200078e0a05 */
[----:B------:R-:W-:Y:S01]  /*2d10*/  ISETP.GT.U32.AND P4, PT, R5, R114, PT ;  /* 0x000000720500720c */ /* 0x000fe20003f84070 */
[----:B------:R-:W-:-:S02]  /*2d20*/  IMAD.MOV R11, RZ, RZ, -R11 ;  /* 0x000000ffff0b7224 */ /* 0x000fc400078e0a0b */
[C---:B------:R-:W-:Y:S02]  /*2d30*/  IMAD R142, R5.reuse, R4, R142 ;  /* 0x00000004058e7224 */ /* 0x040fe400078e028e */
[----:B------:R-:W-:Y:S01]  /*2d40*/  @!P5 IMAD.IADD R130, R130, 0x1, -R5 ;  /* 0x000000018282d824 */ /* 0x000fe200078e0a05 */
[C---:B------:R-:W-:Y:S01]  /*2d50*/  ISETP.GT.U32.AND P5, PT, R5.reuse, R120, PT ;  /* 0x000000780500720c */ /* 0x040fe20003fa4070 */
[----:B------:R-:W-:Y:S02]  /*2d60*/  IMAD.MOV R7, RZ, RZ, -R7 ;  /* 0x000000ffff077224 */ /* 0x000fe400078e0a07 */
[----:B------:R-:W-:Y:S01]  /*2d70*/  IMAD.U32 R4, RZ, RZ, UR4 ;  /* 0x00000004ff047e24 */ /* 0x000fe2000f8e00ff */
[----:B------:R-:W2:Y:S01]  /*2d80*/  LDCU UR4, c[0x0][0x3a4] ;  /* 0x00007480ff0477ac */ /* 0x000ea20008000800 */
[----:B------:R-:W-:Y:S01]  /*2d90*/  IMAD R138, R5, R11, R138 ;  /* 0x0000000b058a7224 */ /* 0x000fe200078e028a */
[----:B------:R-:W-:Y:S01]  /*2da0*/  LOP3.LUT R11, R3, 0x2, RZ, 0xfc, !PT ;  /* 0x00000002030b7812 */ /* 0x000fe200078efcff */
[----:B------:R-:W-:-:S02]  /*2db0*/  IMAD R134, R5, R13, R134 ;  /* 0x0000000d05867224 */ /* 0x000fc400078e0286 */
[C---:B------:R-:W-:Y:S01]  /*2dc0*/  IMAD R140, R5.reuse, R7, R140 ;  /* 0x00000007058c7224 */ /* 0x040fe200078e028c */
[----:B------:R-:W-:Y:S01]  /*2dd0*/  SEL R7, R4, RZ, !P1 ;  /* 0x000000ff04077207 */ /* 0x000fe20004800000 */
        /* <DEDUP_REMOVED lines=10> */
[----:B------:R-:W-:Y:S01]  /*2e80*/  IMAD R17, R145, UR21, RZ ;  /* 0x0000001591117c24 */ /* 0x000fe2000f8e02ff */
[C---:B------:R-:W-:Y:S01]  /*2e90*/  ISETP.GT.U32.AND P5, PT, R5.reuse, R128, PT ;  /* 0x000000800500720c */ /* 0x040fe20003fa4070 */
[----:B------:R-:W-:Y:S01]  /*2ea0*/  IMAD.MOV.U32 R250, RZ, RZ, R8 ;  /* 0x000000fffffa7224 */ /* 0x000fe200078e0008 */
[C---:B------:R-:W-:Y:S01]  /*2eb0*/  ISETP.GT.U32.AND P6, PT, R5.reuse, R122, PT ;  /* 0x0000007a0500720c */ /* 0x040fe20003fc4070 */
[--C-:B------:R-:W-:Y:S01]  /*2ec0*/  @!P1 IMAD.IADD R136, R136, 0x1, -R5.reuse ;  /* 0x0000000188889824 */ /* 0x100fe200078e0a05 */
[----:B------:R-:W-:Y:S01]  /*2ed0*/  ISETP.GT.U32.AND P1, PT, R5, R132, PT ;  /* 0x000000840500720c */ /* 0x000fe20003f24070 */
[----:B------:R-:W-:-:S02]  /*2ee0*/  @!P2 IMAD.IADD R138, R138, 0x1, -R5 ;  /* 0x000000018a8aa824 */ /* 0x000fc400078e0a05 */
        /* <DEDUP_REMOVED lines=8> */
[----:B------:R-:W-:Y:S01]  /*2f70*/  IMAD.MOV.U32 R248, RZ, RZ, R14 ;  /* 0x000000fffff87224 */ /* 0x000fe200078e000e */
[----:B------:R-:W-:Y:S01]  /*2f80*/  ISETP.GT.U32.AND P5, PT, R5, R140, PT ;  /* 0x0000008c0500720c */ /* 0x000fe20003fa4070 */
[--C-:B------:R-:W-:Y:S01]  /*2f90*/  @!P1 IMAD.IADD R132, R132, 0x1, -R5.reuse ;  /* 0x0000000184849824 */ /* 0x100fe200078e0a05 */
[----:B------:R-:W-:Y:S01]  /*2fa0*/  ISETP.GE.AND P1, PT, R6, RZ, PT ;  /* 0x000000ff0600720c */ /* 0x000fe20003f26270 */
[----:B------:R-:W-:Y:S01]  /*2fb0*/  IMAD.MOV.U32 R124, RZ, RZ, R10 ;  /* 0x000000ffff7c7224 */ /* 0x000fe200078e000a */
[----:B------:R-:W-:Y:S01]  /*2fc0*/  LOP3.LUT R6, R3, 0x4, RZ, 0xfc, !PT ;  /* 0x0000000403067812 */ /* 0x000fe200078efcff */
[--C-:B------:R-:W-:Y:S01]  /*2fd0*/  @!P6 IMAD.IADD R122, R122, 0x1, -R5.reuse ;  /* 0x000000017a7ae824 */ /* 0x100fe200078e0a05 */
[----:B------:R-:W-:Y:S01]  /*2fe0*/  ISETP.GT.U32.AND P6, PT, R5, R130, PT ;  /* 0x000000820500720c */ /* 0x000fe20003fc4070 */
[--C-:B------:R-:W-:Y:S01]  /*2ff0*/  @!P3 IMAD.IADD R136, R136, 0x1, -R5.reuse ;  /* 0x000000018888b824 */ /* 0x100fe200078e0a05 */
[----:B------:R-:W-:Y:S01]  /*3000*/  ISETP.GE.AND P3, PT, R15, RZ, PT ;  /* 0x000000ff0f00720c */ /* 0x000fe20003f66270 */
[--C-:B------:R-:W-:Y:S01]  /*3010*/  @!P4 IMAD.IADD R138, R138, 0x1, -R5.reuse ;  /* 0x000000018a8ac824 */ /* 0x100fe200078e0a05 */
[----:B-1----:R-:W-:Y:S01]  /*3020*/  LEA R46, P4, R17, UR18, 0x2 ;  /* 0x00000012112e7c11 */ /* 0x002fe2000f8810ff */
[--C-:B------:R-:W-:Y:S01]  /*3030*/  @!P2 IMAD.IADD R134, R134, 0x1, -R5.reuse ;  /* 0x000000018686a824 */ /* 0x100fe200078e0a05 */
[----:B------:R-:W-:Y:S01]  /*3040*/  ISETP.GE.AND P2, PT, R25, RZ, PT ;  /* 0x000000ff1900720c */ /* 0x000fe20003f46270 */
[----:B------:R-:W-:Y:S01]  /*3050*/  @!P5 IMAD.IADD R140, R140, 0x1, -R5 ;  /* 0x000000018c8cd824 */ /* 0x000fe200078e0a05 */
[----:B------:R-:W-:Y:S01]  /*3060*/  ISETP.GE.AND P5, PT, R21, RZ, PT ;  /* 0x000000ff1500720c */ /* 0x000fe20003fa6270 */
[----:B------:R-:W-:Y:S01]  /*3070*/  IMAD.MOV.U32 R21, RZ, RZ, R12 ;  /* 0x000000ffff157224 */ /* 0x000fe200078e000c */
[----:B------:R-:W-:Y:S01]  /*3080*/  LEA.HI.X.SX32 R47, R17, UR19, 0x2, P4 ;  /* 0x00000013112f7c11 */ /* 0x000fe2000a0f16ff */
[----:B--2---:R-:W-:Y:S01]  /*3090*/  IMAD R16, R16, UR4, RZ ;  /* 0x0000000410107c24 */ /* 0x004fe2000f8e02ff */
[----:B------:R-:W-:Y:S01]  /*30a0*/  ISETP.GE.AND P4, PT, R23, RZ, PT ;  /* 0x000000ff1700720c */ /* 0x000fe20003f86270 */
[----:B------:R-:W-:Y:S01]  /*30b0*/  @!P1 IMAD.MOV R21, RZ, RZ, -R21 ;  /* 0x000000ffff159224 */ /* 0x000fe200078e0a15 */
[----:B------:R-:W-:Y:S01]  /*30c0*/  ISETP.GE.AND P1, PT, R35, RZ, PT ;  /* 0x000000ff2300720c */ /* 0x000fe20003f26270 */
[----:B------:R-:W-:Y:S01]  /*30d0*/  @!P3 IMAD.MOV R252, RZ, RZ, -R252 ;  /* 0x000000fffffcb224 */ /* 0x000fe200078e0afc */
[----:B------:R-:W-:Y:S01]  /*30e0*/  ISETP.GE.AND P3, PT, R33, RZ, PT ;  /* 0x000000ff2100720c */ /* 0x000fe20003f66270 */
[--C-:B------:R-:W-:Y:S01]  /*30f0*/  @!P6 IMAD.IADD R130, R130, 0x1, -R5.reuse ;  /* 0x000000018282e824 */ /* 0x100fe200078e0a05 */
[----:B------:R-:W-:Y:S01]  /*3100*/  ISETP.GT.U32.AND P6, PT, R5, R142, PT ;  /* 0x0000008e0500720c */ /* 0x000fe20003fc4070 */
[----:B------:R-:W-:Y:S01]  /*3110*/  @!P2 IMAD.MOV R250, RZ, RZ, -R250 ;  /* 0x000000fffffaa224 */ /* 0x000fe200078e0afa */
[----:B------:R-:W-:Y:S01]  /*3120*/  ISETP.GE.AND P2, PT, R31, RZ, PT ;  /* 0x000000ff1f00720c */ /* 0x000fe20003f46270 */
[----:B------:R-:W-:Y:S01]  /*3130*/  @!P5 IMAD.MOV R124, RZ, RZ, -R124 ;  /* 0x000000ffff7cd224 */ /* 0x000fe200078e0a7c */
[----:B------:R-:W-:Y:S01]  /*3140*/  ISETP.GE.AND P5, PT, R29, RZ, PT ;  /* 0x000000ff1d00720c */ /* 0x000fe20003fa6270 */
[--C-:B------:R-:W-:Y:S01]  /*3150*/  @!P0 IMAD.IADD R126, R126, 0x1, -R5.reuse ;  /* 0x000000017e7e8824 */ /* 0x100fe200078e0a05 */
[----:B------:R-:W-:Y:S01]  /*3160*/  ISETP.NE.U32.AND P0, PT, R7, RZ, PT ;  /* 0x000000ff0700720c */ /* 0x000fe20003f05070 */
[----:B------:R-:W-:Y:S01]  /*3170*/  @!P4 IMAD.MOV R248, RZ, RZ, -R248 ;  /* 0x000000fffff8c224 */ /* 0x000fe200078e0af8 */
[----:B------:R-:W-:Y:S01]  /*3180*/  ISETP.GE.AND P4, PT, R27, RZ, PT ;  /* 0x000000ff1b00720c */ /* 0x000fe20003f86270 */
[----:B------:R-:W-:Y:S01]  /*3190*/  @!P1 IMAD.MOV R20, RZ, RZ, -R20 ;  /* 0x000000ffff149224 */ /* 0x000fe200078e0a14 */
[----:B------:R-:W-:Y:S01]  /*31a0*/  ISETP.GE.AND P1, PT, R45, RZ, PT ;  /* 0x000000ff2d00720c */ /* 0x000fe20003f26270 */
[----:B------:R-:W-:Y:S01]  /*31b0*/  @!P3 IMAD.MOV R22, RZ, RZ, -R22 ;  /* 0x000000ffff16b224 */ /* 0x000fe200078e0a16 */
[----:B------:R-:W-:Y:S01]  /*31c0*/  ISETP.GE.AND P3, PT, R43, RZ, PT ;  /* 0x000000ff2b00720c */ /* 0x000fe20003f66270 */
[----:B------:R-:W-:Y:S01]  /*31d0*/  @!P6 IMAD.IADD R142, R142, 0x1, -R5 ;  /* 0x000000018e8ee824 */ /* 0x000fe200078e0a05 */
[C---:B------:R-:W-:Y:S01]  /*31e0*/  LEA R68, P6, R16.reuse, UR16, 0x2 ;  /* 0x0000001010447c11 */ /* 0x040fe2000f8c10ff */
[----:B------:R-:W-:Y:S01]  /*31f0*/  @!P2 IMAD.MOV R24, RZ, RZ, -R24 ;  /* 0x000000ffff18a224 */ /* 0x000fe200078e0a18 */
[----:B------:R-:W-:Y:S01]  /*3200*/  ISETP.GE.AND P2, PT, R41, RZ, PT ;  /* 0x000000ff2900720c */ /* 0x000fe20003f46270 */
[----:B------:R-:W-:Y:S01]  /*3210*/  @!P5 IMAD.MOV R26, RZ, RZ, -R26 ;  /* 0x000000ffff1ad224 */ /* 0x000fe200078e0a1a */
[----:B------:R-:W-:Y:S01]  /*3220*/  ISETP.GE.AND P5, PT, R39, RZ, PT ;  /* 0x000000ff2700720c */ /* 0x000fe20003fa6270 */
[----:B------:R-:W-:Y:S01]  /*3230*/  IMAD.U32 R15, RZ, RZ, UR20 ;  /* 0x00000014ff0f7e24 */ /* 0x000fe2000f8e00ff */
[----:B------:R-:W-:Y:S01]  /*3240*/  LEA.HI.X.SX32 R18, R16, UR17, 0x2, P6 ;  /* 0x0000001110127c11 */ /* 0x000fe2000b0f16ff */
[----:B------:R-:W-:Y:S01]  /*3250*/  @!P4 IMAD.MOV R28, RZ, RZ, -R28 ;  /* 0x000000ffff1cc224 */ /* 0x000fe200078e0a1c */
[----:B------:R-:W-:Y:S01]  /*3260*/  ISETP.GE.AND P4, PT, R37, RZ, PT ;  /* 0x000000ff2500720c */ /* 0x000fe20003f86270 */
[----:B------:R-:W-:Y:S01]  /*3270*/  @!P1 IMAD.MOV R30, RZ, RZ, -R30 ;  /* 0x000000ffff1e9224 */ /* 0x000fe200078e0a1e */
[----:B------:R-:W-:Y:S01]  /*3280*/  ISETP.GE.AND P1, PT, R57, RZ, PT ;  /* 0x000000ff3900720c */ /* 0x000fe20003f26270 */
[----:B------:R-:W-:Y:S01]  /*3290*/  @!P3 IMAD.MOV R32, RZ, RZ, -R32 ;  /* 0x000000ffff20b224 */ /* 0x000fe200078e0a20 */
[----:B------:R-:W-:Y:S01]  /*32a0*/  ISETP.GE.AND P3, PT, R55, RZ, PT ;  /* 0x000000ff3700720c */ /* 0x000fe20003f66270 */
[----:B------:R-:W-:Y:S01]  /*32b0*/  IMAD R31, R3, UR20, RZ ;  /* 0x00000014031f7c24 */ /* 0x000fe2000f8e02ff */
[----:B------:R-:W-:Y:S01]  /*32c0*/  ISETP.GE.AND P6, PT, R11, UR13, PT ;  /* 0x0000000d0b007c0c */ /* 0x000fe2000bfc6270 */
[----:B------:R-:W-:Y:S01]  /*32d0*/  @!P2 IMAD.MOV R34, RZ, RZ, -R34 ;  /* 0x000000ffff22a224 */ /* 0x000fe200078e0a22 */
[----:B------:R-:W-:Y:S01]  /*32e0*/  ISETP.GE.AND P2, PT, R53, RZ, PT ;  /* 0x000000ff3500720c */ /* 0x000fe20003f46270 */
[----:B------:R-:W-:Y:S01]  /*32f0*/  @!P5 IMAD.MOV R36, RZ, RZ, -R36 ;  /* 0x000000ffff24d224 */ /* 0x000fe200078e0a24 */
[----:B------:R-:W-:Y:S01]  /*3300*/  ISETP.GE.AND P5, PT, R51, RZ, PT ;  /* 0x000000ff3300720c */ /* 0x000fe20003fa6270 */
[----:B------:R-:W-:Y:S01]  /*3310*/  IMAD.U32 R14, RZ, RZ, UR20 ;  /* 0x00000014ff0e7e24 */ /* 0x000fe2000f8e00ff */
[----:B------:R-:W-:Y:S01]  /*3320*/  SEL R5, R4, RZ, !P6 ;  /* 0x000000ff04057207 */ /* 0x000fe20007000000 */
[----:B------:R-:W-:Y:S01]  /*3330*/  @!P4 IMAD.MOV R38, RZ, RZ, -R38 ;  /* 0x000000ffff26c224 */ /* 0x000fe200078e0a26 */
[----:B------:R-:W-:Y:S01]  /*3340*/  ISETP.GE.AND P4, PT, R49, RZ, PT ;  /* 0x000000ff3100720c */ /* 0x000fe20003f86270 */
[----:B------:R-:W-:Y:S01]  /*3350*/  @!P1 IMAD.MOV R40, RZ, RZ, -R40 ;  /* 0x000000ffff289224 */ /* 0x000fe200078e0a28 */
[----:B------:R-:W-:Y:S01]  /*3360*/  ISETP.GE.AND P1, PT, R67, RZ, PT ;  /* 0x000000ff4300720c */ /* 0x000fe20003f26270 */
[----:B------:R-:W-:Y:S01]  /*3370*/  @!P3 IMAD.MOV R42, RZ, RZ, -R42 ;  /* 0x000000ffff2ab224 */ /* 0x000fe200078e0a2a */
[----:B------:R-:W-:Y:S01]  /*3380*/  ISETP.GE.AND P3, PT, R65, RZ, PT ;  /* 0x000000ff4100720c */ /* 0x000fe20003f66270 */
[----:B------:R-:W-:Y:S01]  /*3390*/  IMAD R15, R15, 0x2, R31 ;  /* 0x000000020f0f7824 */ /* 0x000fe200078e021f */
[----:B------:R-:W-:Y:S01]  /*33a0*/  ISETP.GE.AND P6, PT, R119, RZ, PT ;  /* 0x000000ff7700720c */ /* 0x000fe20003fc6270 */
[----:B------:R-:W-:Y:S01]  /*33b0*/  @!P2 IMAD.MOV R44, RZ, RZ, -R44 ;  /* 0x000000ffff2ca224 */ /* 0x000fe200078e0a2c */
[----:B------:R-:W-:Y:S01]  /*33c0*/  ISETP.GE.AND P2, PT, R63, RZ, PT ;  /* 0x000000ff3f00720c */ /* 0x000fe20003f46270 */
[----:B------:R-:W-:Y:S01]  /*33d0*/  @!P5 IMAD.MOV R48, RZ, RZ, -R48 ;  /* 0x000000ffff30d224 */ /* 0x000fe200078e0a30 */
[----:B------:R-:W-:Y:S01]  /*33e0*/  ISETP.GE.AND P5, PT, R61, RZ, PT ;  /* 0x000000ff3d00720c */ /* 0x000fe20003fa6270 */
[----:B------:R-:W-:Y:S01]  /*33f0*/  IMAD.U32 R13, RZ, RZ, UR20 ;  /* 0x00000014ff0d7e24 */ /* 0x000fe2000f8e00ff */
[----:B------:R-:W1:Y:S01]  /*3400*/  LDS R29, [UR10] ;  /* 0x0000000aff1d7984 */ /* 0x000e620008000800 */
[----:B------:R-:W-:Y:S01]  /*3410*/  @!P4 IMAD.MOV R50, RZ, RZ, -R50 ;  /* 0x000000ffff32c224 */ /* 0x000fe200078e0a32 */
[----:B------:R-:W-:Y:S01]  /*3420*/  ISETP.GE.AND P4, PT, R59, RZ, PT ;  /* 0x000000ff3b00720c */ /* 0x000fe20003f86270 */
[----:B------:R-:W-:Y:S01]  /*3430*/  @!P1 IMAD.MOV R52, RZ, RZ, -R52 ;  /* 0x000000ffff349224 */ /* 0x000fe200078e0a34 */
[----:B------:R-:W-:Y:S01]  /*3440*/  ISETP.GE.AND P1, PT, R77, RZ, PT ;  /* 0x000000ff4d00720c */ /* 0x000fe20003f26270 */
[----:B------:R-:W-:Y:S01]  /*3450*/  @!P3 IMAD.MOV R54, RZ, RZ, -R54 ;  /* 0x000000ffff36b224 */ /* 0x000fe200078e0a36 */
[----:B------:R-:W-:Y:S01]  /*3460*/  ISETP.GE.AND P3, PT, R75, RZ, PT ;  /* 0x000000ff4b00720c */ /* 0x000fe20003f66270 */
[----:B------:R-:W-:Y:S01]  /*3470*/  IMAD R14, R14, 0x2, R15 ;  /* 0x000000020e0e7824 */ /* 0x000fe200078e020f */
[----:B------:R2:W-:Y:S01]  /*3480*/  STL [R1+0x4], R31 ;  /* 0x0000041f01007387 */ /* 0x0005e20000100800 */
[----:B------:R-:W-:Y:S01]  /*3490*/  @!P2 IMAD.MOV R56, RZ, RZ, -R56 ;  /* 0x000000ffff38a224 */ /* 0x000fe200078e0a38 */
[----:B------:R-:W-:Y:S01]  /*34a0*/  ISETP.GE.AND P2, PT, R73, RZ, PT ;  /* 0x000000ff4900720c */ /* 0x000fe20003f46270 */
[----:B------:R-:W-:Y:S01]  /*34b0*/  @!P5 IMAD.MOV R58, RZ, RZ, -R58 ;  /* 0x000000ffff3ad224 */ /* 0x000fe200078e0a3a */
[----:B------:R-:W-:Y:S01]  /*34c0*/  ISETP.GE.AND P5, PT, R71, RZ, PT ;  /* 0x000000ff4700720c */ /* 0x000fe20003fa6270 */
[----:B------:R-:W-:Y:S01]  /*34d0*/  IMAD.U32 R12, RZ, RZ, UR20 ;  /* 0x00000014ff0c7e24 */ /* 0x000fe2000f8e00ff */
[----:B------:R-:W-:Y:S01]  /*34e0*/  USHF.L.U32 UR4, UR14, 0x15, URZ ;  /* 0x000000150e047899 */ /* 0x000fe200080006ff */
[----:B------:R-:W-:Y:S01]  /*34f0*/  @!P4 IMAD.MOV R60, RZ, RZ, -R60 ;  /* 0x000000ffff3cc224 */ /* 0x000fe200078e0a3c */
[----:B------:R-:W-:Y:S01]  /*3500*/  ISETP.GE.AND P4, PT, R69, RZ, PT ;  /* 0x000000ff4500720c */ /* 0x000fe20003f86270 */
[----:B------:R-:W-:Y:S01]  /*3510*/  @!P1 IMAD.MOV R62, RZ, RZ, -R62 ;  /* 0x000000ffff3e9224 */ /* 0x000fe200078e0a3e */
[----:B------:R-:W-:Y:S01]  /*3520*/  ISETP.GE.AND P1, PT, R87, RZ, PT ;  /* 0x000000ff5700720c */ /* 0x000fe20003f26270 */
[----:B------:R-:W-:Y:S01]  /*3530*/  @!P3 IMAD.MOV R64, RZ, RZ, -R64 ;  /* 0x000000ffff40b224 */ /* 0x000fe200078e0a40 */
[----:B------:R-:W-:Y:S01]  /*3540*/  ISETP.GE.AND P3, PT, R85, RZ, PT ;  /* 0x000000ff5500720c */ /* 0x000fe20003f66270 */
[----:B------:R-:W-:Y:S01]  /*3550*/  IMAD R13, R13, 0x2, R14 ;  /* 0x000000020d0d7824 */ /* 0x000fe200078e020e */
[----:B------:R-:W-:Y:S01]  /*3560*/  ULOP3.LUT UR4, UR4, 0x600000, URZ, 0xc0, !UPT ;  /* 0x0060000004047892 */ /* 0x000fe2000f8ec0ff */
[----:B------:R-:W-:Y:S01]  /*3570*/  @!P2 IMAD.MOV R66, RZ, RZ, -R66 ;  /* 0x000000ffff42a224 */ /* 0x000fe200078e0a42 */
[----:B------:R-:W-:Y:S01]  /*3580*/  ISETP.GE.AND P2, PT, R83, RZ, PT ;  /* 0x000000ff5300720c */ /* 0x000fe20003f46270 */
[----:B------:R-:W-:Y:S01]  /*3590*/  @!P5 IMAD.MOV R70, RZ, RZ, -R70 ;  /* 0x000000ffff46d224 */ /* 0x000fe200078e0a46 */
[----:B------:R-:W-:Y:S01]  /*35a0*/  ISETP.GE.AND P5, PT, R81, RZ, PT ;  /* 0x000000ff5100720c */ /* 0x000fe20003fa6270 */
[----:B------:R-:W-:-:S02]  /*35b0*/  IMAD.U32 R11, RZ, RZ, UR20 ;  /* 0x00000014ff0b7e24 */ /* 0x000fc4000f8e00ff */
[----:B------:R-:W-:Y:S01]  /*35c0*/  @!P4 IMAD.MOV R72, RZ, RZ, -R72 ;  /* 0x000000ffff48c224 */ /* 0x000fe200078e0a48 */
[----:B------:R-:W-:Y:S01]  /*35d0*/  ISETP.GE.AND P4, PT, R79, RZ, PT ;  /* 0x000000ff4f00720c */ /* 0x000fe20003f86270 */
[----:B------:R-:W-:Y:S01]  /*35e0*/  @!P1 IMAD.MOV R74, RZ, RZ, -R74 ;  /* 0x000000ffff4a9224 */ /* 0x000fe200078e0a4a */
[----:B------:R-:W-:Y:S01]  /*35f0*/  ISETP.GE.AND P1, PT, R97, RZ, PT ;  /* 0x000000ff6100720c */ /* 0x000fe20003f26270 */
[----:B------:R-:W-:Y:S01]  /*3600*/  @!P3 IMAD.MOV R76, RZ, RZ, -R76 ;  /* 0x000000ffff4cb224 */ /* 0x000fe200078e0a4c */
[----:B------:R-:W-:Y:S01]  /*3610*/  ISETP.GE.AND P3, PT, R95, RZ, PT ;  /* 0x000000ff5f00720c */ /* 0x000fe20003f66270 */
[----:B------:R-:W-:Y:S02]  /*3620*/  IMAD R12, R12, 0x2, R13 ;  /* 0x000000020c0c7824 */ /* 0x000fe400078e020d */
[----:B------:R-:W-:Y:S01]  /*3630*/  @!P2 IMAD.MOV R78, RZ, RZ, -R78 ;  /* 0x000000ffff4ea224 */ /* 0x000fe200078e0a4e */
[----:B------:R-:W-:Y:S01]  /*3640*/  ISETP.GE.AND P2, PT, R93, RZ, PT ;  /* 0x000000ff5d00720c */ /* 0x000fe20003f46270 */
[----:B------:R-:W-:Y:S01]  /*3650*/  @!P5 IMAD.MOV R80, RZ, RZ, -R80 ;  /* 0x000000ffff50d224 */ /* 0x000fe200078e0a50 */
[----:B------:R-:W-:Y:S01]  /*3660*/  ISETP.GE.AND P5, PT, R91, RZ, PT ;  /* 0x000000ff5b00720c */ /* 0x000fe20003fa6270 */
[----:B------:R-:W-:Y:S01]  /*3670*/  IMAD.U32 R10, RZ, RZ, UR20 ;  /* 0x00000014ff0a7e24 */ /* 0x000fe2000f8e00ff */
[----:B-1----:R-:W-:Y:S01]  /*3680*/  R2UR UR30, R29 ;  /* 0x000000001d1e72ca */ /* 0x002fe200000e0000 */
[----:B------:R-:W-:Y:S01]  /*3690*/  @!P4 IMAD.MOV R82, RZ, RZ, -R82 ;  /* 0x000000ffff52c224 */ /* 0x000fe200078e0a52 */
[----:B------:R-:W-:Y:S01]  /*36a0*/  ISETP.GE.AND P4, PT, R89, RZ, PT ;  /* 0x000000ff5900720c */ /* 0x000fe20003f86270 */
[----:B------:R-:W-:Y:S01]  /*36b0*/  @!P1 IMAD.MOV R84, RZ, RZ, -R84 ;  /* 0x000000ffff549224 */ /* 0x000fe200078e0a54 */
[----:B------:R-:W-:Y:S01]  /*36c0*/  ISETP.GE.AND P1, PT, R107, RZ, PT ;  /* 0x000000ff6b00720c */ /* 0x000fe20003f26270 */
[----:B------:R-:W-:Y:S01]  /*36d0*/  @!P3 IMAD.MOV R86, RZ, RZ, -R86 ;  /* 0x000000ffff56b224 */ /* 0x000fe200078e0a56 */
[----:B------:R-:W-:Y:S01]  /*36e0*/  ISETP.GE.AND P3, PT, R105, RZ, PT ;  /* 0x000000ff6900720c */ /* 0x000fe20003f66270 */
[----:B------:R-:W-:-:S02]  /*36f0*/  IMAD R11, R11, 0x2, R12 ;  /* 0x000000020b0b7824 */ /* 0x000fc400078e020c */
[----:B------:R-:W-:Y:S01]  /*3700*/  @!P2 IMAD.MOV R88, RZ, RZ, -R88 ;  /* 0x000000ffff58a224 */ /* 0x000fe200078e0a58 */
[----:B------:R-:W-:Y:S01]  /*3710*/  ISETP.GE.AND P2, PT, R103, RZ, PT ;  /* 0x000000ff6700720c */ /* 0x000fe20003f46270 */
[----:B------:R-:W-:Y:S01]  /*3720*/  @!P5 IMAD.MOV R90, RZ, RZ, -R90 ;  /* 0x000000ffff5ad224 */ /* 0x000fe200078e0a5a */
[----:B------:R-:W-:Y:S01]  /*3730*/  ISETP.GE.AND P5, PT, R101, RZ, PT ;  /* 0x000000ff6500720c */ /* 0x000fe20003fa6270 */
[----:B------:R-:W-:Y:S02]  /*3740*/  IMAD.U32 R9, RZ, RZ, UR20 ;  /* 0x00000014ff097e24 */ /* 0x000fe4000f8e00ff */
        /* <DEDUP_REMOVED lines=25> */
[----:B------:R-:W-:Y:S01]  /*38e0*/  BAR.SYNC.DEFER_BLOCKING 0x0 ;  /* 0x0000000000007b1d */ /* 0x000fe20000010000 */
[----:B------:R-:W-:Y:S01]  /*38f0*/  ISETP.GE.AND P4, PT, R6, UR13, PT ;  /* 0x0000000d06007c0c */ /* 0x000fe2000bf86270 */
[----:B------:R-:W-:Y:S01]  /*3900*/  @!P1 IMAD.MOV R118, RZ, RZ, -R118 ;  /* 0x000000ffff769224 */ /* 0x000fe200078e0a76 */
[----:B------:R-:W-:Y:S01]  /*3910*/  ISETP.NE.U32.AND P1, PT, R5, RZ, PT ;  /* 0x000000ff0500720c */ /* 0x000fe20003f25070 */
[----:B------:R-:W-:Y:S01]  /*3920*/  IMAD R8, R8, 0x2, R9 ;  /* 0x0000000208087824 */ /* 0x000fe200078e0209 */
        /* <DEDUP_REMOVED lines=8> */
[----:B------:R-:W-:Y:S01]  /*39b0*/  LOP3.LUT R6, R3, 0x6, RZ, 0xfc, !PT ;  /* 0x0000000603067812 */ /* 0x000fe200078efcff */
[----:B------:R-:W-:Y:S01]  /*39c0*/  @!P6 IMAD.MOV R122, RZ, RZ, -R122 ;  /* 0x000000ffff7ae224 */ /* 0x000fe200078e0a7a */
[----:B------:R-:W-:-:S02]  /*39d0*/  ISETP.NE.U32.AND P3, PT, R5, RZ, PT ;  /* 0x000000ff0500720c */ /* 0x000fc40003f65070 */
[----:B------:R-:W-:-:S03]  /*39e0*/  ISETP.GE.AND P6, PT, R139, RZ, PT ;  /* 0x000000ff8b00720c */ /* 0x000fc60003fc6270 */
[----:B------:R-:W-:Y:S01]  /*39f0*/  @!P4 IMAD.MOV R126, RZ, RZ, -R126 ;  /* 0x000000ffff7ec224 */ /* 0x000fe200078e0a7e */
[----:B------:R-:W-:Y:S01]  /*3a00*/  ISETP.GE.AND P4, PT, R129, RZ, PT ;  /* 0x000000ff8100720c */ /* 0x000fe20003f86270 */
[----:B------:R-:W-:Y:S01]  /*3a10*/  @!P2 IMAD.MOV R128, RZ, RZ, -R128 ;  /* 0x000000ffff80a224 */ /* 0x000fe200078e0a80 */
[----:B------:R-:W-:Y:S01]  /*3a20*/  ISETP.GE.AND P2, PT, R141, RZ, PT ;  /* 0x000000ff8d00720c */ /* 0x000fe20003f46270 */
[----:B------:R-:W-:Y:S01]  /*3a30*/  @!P5 IMAD.MOV R130, RZ, RZ, -R130 ;  /* 0x000000ffff82d224 */ /* 0x000fe200078e0a82 */
[----:B------:R-:W-:-:S05]  /*3a40*/  ISETP.GE.AND P5, PT, R143, RZ, PT ;  /* 0x000000ff8f00720c */ /* 0x000fca0003fa6270 */
[----:B------:R-:W-:-:S04]  /*3a50*/  @!P6 IMAD.MOV R134, RZ, RZ, -R134 ;  /* 0x000000ffff86e224 */ /* 0x000fc800078e0a86 */
[----:B------:R-:W-:Y:S01]  /*3a60*/  @!P4 IMAD.MOV R132, RZ, RZ, -R132 ;  /* 0x000000ffff84c224 */ /* 0x000fe200078e0a84 */
[----:B------:R-:W-:Y:S01]  /*3a70*/  ISETP.GE.AND P4, PT, R6, UR13, PT ;  /* 0x0000000d06007c0c */ /* 0x000fe2000bf86270 */
[----:B------:R-:W-:Y:S01]  /*3a80*/  @!P2 IMAD.MOV R136, RZ, RZ, -R136 ;  /* 0x000000ffff88a224 */ /* 0x000fe200078e0a88 */
[----:B------:R-:W-:Y:S01]  /*3a90*/  ISETP.GE.AND P2, PT, R131, RZ, PT ;  /* 0x000000ff8300720c */ /* 0x000fe20003f46270 */
[----:B------:R-:W-:Y:S01]  /*3aa0*/  IMAD.U32 R6, RZ, RZ, UR20 ;  /* 0x00000014ff067e24 */ /* 0x000fe2000f8e00ff */
[----:B------:R-:W-:Y:S01]  /*3ab0*/  SEL R5, R4, RZ, !P4 ;  /* 0x000000ff04057207 */ /* 0x000fe20006000000 */
[----:B------:R-:W-:Y:S01]  /*3ac0*/  @!P5 IMAD.MOV R138, RZ, RZ, -R138 ;  /* 0x000000ffff8ad224 */ /* 0x000fe200078e0a8a */
[----:B------:R-:W-:Y:S01]  /*3ad0*/  ISETP.GE.AND P5, PT, R144, RZ, PT ;  /* 0x000000ff9000720c */ /* 0x000fe20003fa6270 */
[----:B------:R-:W-:Y:S01]  /*3ae0*/  IMAD R6, R6, 0x2, R7 ;  /* 0x0000000206067824 */ /* 0x000fe200078e0207 */
[----:B------:R-:W-:Y:S01]  /*3af0*/  ISETP.NE.U32.AND P4, PT, R5, RZ, PT ;  /* 0x000000ff0500720c */ /* 0x000fe20003f85070 */
[----:B------:R-:W-:-:S02]  /*3b00*/  IMAD.U32 R5, RZ, RZ, UR20 ;  /* 0x00000014ff057e24 */ /* 0x000fc4000f8e00ff */
[----:B------:R-:W-:Y:S02]  /*3b10*/  IMAD.U32 R144, RZ, RZ, UR20 ;  /* 0x00000014ff907e24 */ /* 0x000fe4000f8e00ff */
[----:B------:R-:W-:Y:S02]  /*3b20*/  IMAD R5, R5, 0x2, R6 ;  /* 0x0000000205057824 */ /* 0x000fe400078e0206 */
[----:B------:R-:W-:Y:S01]  /*3b30*/  @!P2 IMAD.MOV R140, RZ, RZ, -R140 ;  /* 0x000000ffff8ca224 */ /* 0x000fe200078e0a8c */
[----:B------:R-:W-:Y:S01]  /*3b40*/  ISETP.NE.AND P2, PT, R19, RZ, PT ;  /* 0x000000ff1300720c */ /* 0x000fe20003f45270 */
[----:B------:R-:W-:Y:S01]  /*3b50*/  IMAD R23, R144, 0x2, R5 ;  /* 0x0000000290177824 */ /* 0x000fe200078e0205 */
[----:B------:R-:W-:Y:S01]  /*3b60*/  LOP3.LUT R19, RZ, R19, RZ, 0x33, !PT ;  /* 0x00000013ff137212 */ /* 0x000fe200078e33ff */
[----:B------:R-:W-:Y:S02]  /*3b70*/  @!P5 IMAD.MOV R142, RZ, RZ, -R142 ;  /* 0x000000ffff8ed224 */ /* 0x000fe400078e0a8e */
[----:B------:R-:W-:Y:S01]  /*3b80*/  IMAD R25, R146, 0x2, R23 ;  /* 0x0000000292197824 */ /* 0x000fe200078e0217 */
[----:B------:R-:W-:-:S02]  /*3b90*/  SEL R225, R19, R66, !P2 ;  /* 0x0000004213e17207 */ /* 0x000fc40005000000 */
[----:B------:R-:W-:Y:S01]  /*3ba0*/  LEA R66, P5, R23, R68, 0x2 ;  /* 0x0000004417427211 */ /* 0x000fe200078a10ff */
[----:B------:R-:W-:Y:S01]  /*3bb0*/  IMAD R27, R144, 0x2, R25 ;  /* 0x00000002901b7824 */ /* 0x000fe200078e0219 */
[C---:B------:R-:W-:Y:S02]  /*3bc0*/  SEL R240, R19.reuse, R34, !P2 ;  /* 0x0000002213f07207 */ /* 0x040fe40005000000 */
[C---:B------:R-:W-:Y:S02]  /*3bd0*/  SEL R239, R19.reuse, R36, !P2 ;  /* 0x0000002413ef7207 */ /* 0x040fe40005000000 */
[C---:B------:R-:W-:Y:S02]  /*3be0*/  SEL R238, R19.reuse, R38, !P2 ;  /* 0x0000002613ee7207 */ /* 0x040fe40005000000 */
[C---:B------:R-:W-:Y:S02]  /*3bf0*/  SEL R237, R19.reuse, R40, !P2 ;  /* 0x0000002813ed7207 */ /* 0x040fe40005000000 */
[----:B------:R-:W-:-:S02]  /*3c00*/  SEL R236, R19, R42, !P2 ;  /* 0x0000002a13ec7207 */ /* 0x000fc40005000000 */
[C---:B------:R-:W-:Y:S02]  /*3c10*/  SEL R235, R19.reuse, R44, !P2 ;  /* 0x0000002c13eb7207 */ /* 0x040fe40005000000 */
[C---:B------:R-:W-:Y:S02]  /*3c20*/  SEL R234, R19.reuse, R48, !P2 ;  /* 0x0000003013ea7207 */ /* 0x040fe40005000000 */
[C---:B------:R-:W-:Y:S02]  /*3c30*/  SEL R233, R19.reuse, R50, !P2 ;  /* 0x0000003213e97207 */ /* 0x040fe40005000000 */
[C---:B------:R-:W-:Y:S02]  /*3c40*/  SEL R232, R19.reuse, R52, !P2 ;  /* 0x0000003413e87207 */ /* 0x040fe40005000000 */
[C---:B------:R-:W-:Y:S02]  /*3c50*/  SEL R231, R19.reuse, R54, !P2 ;  /* 0x0000003613e77207 */ /* 0x040fe40005000000 */
[----:B------:R-:W-:-:S02]  /*3c60*/  SEL R251, R19, R21, !P2 ;  /* 0x0000001513fb7207 */ /* 0x000fc40005000000 */
[C---:B------:R-:W-:Y:S02]  /*3c70*/  SEL R250, R19.reuse, R250, !P2 ;  /* 0x000000fa13fa7207 */ /* 0x040fe40005000000 */
[----:B------:R-:W-:Y:S01]  /*3c80*/  SEL R249, R19, R124, !P2 ;  /* 0x0000007c13f97207 */ /* 0x000fe20005000000 */
[----:B------:R-:W-:Y:S01]  /*3c90*/  IMAD R251, R251, UR15, RZ ;  /* 0x0000000ffbfb7c24 */ /* 0x000fe2000f8e02ff */
        /* <DEDUP_REMOVED lines=49> */
[----:B------:R-:W-:Y:S01]  /*3fb0*/  SEL R252, R19, R252, !P2 ;  /* 0x000000fc13fc7207 */ /* 0x000fe20005000000 */
[----:B------:R-:W-:Y:S01]  /*3fc0*/  IMAD R19, R146, 0x2, R27 ;  /* 0x0000000292137824 */ /* 0x000fe200078e021b */
[----:B------:R-:W-:Y:S02]  /*3fd0*/  LEA R64, P2, R25, R68, 0x2 ;  /* 0x0000004419407211 */ /* 0x000fe400078410ff */
[----:B------:R-:W-:-:S02]  /*3fe0*/  LEA.HI.X.SX32 R67, R23, R18, 0x2, P5 ;  /* 0x0000001217437211 */ /* 0x000fc400028f16ff */
[----:B------:R-:W-:Y:S02]  /*3ff0*/  LEA R60, P5, R27, R68, 0x2 ;  /* 0x000000441b3c7211 */ /* 0x000fe400078a10ff */
[-C--:B------:R-:W-:Y:S02]  /*4000*/  LEA.HI.X.SX32 R65, R25, R18.reuse, 0x2, P2 ;  /* 0x0000001219417211 */ /* 0x080fe400010f16ff */
[----:B------:R-:W-:Y:S02]  /*4010*/  LEA.HI.X.SX32 R61, R27, R18, 0x2, P5 ;  /* 0x000000121b3d7211 */ /* 0x000fe400028f16ff */
[-C--:B------:R-:W-:Y:S02]  /*4020*/  LEA R206, P2, R31, R68.reuse, 0x2 ;  /* 0x000000441fce7211 */ /* 0x080fe400078410ff */
[----:B------:R-:W-:Y:S02]  /*4030*/  LEA R88, P5, R15, R68, 0x2 ;  /* 0x000000440f587211 */ /* 0x000fe400078a10ff */
[----:B------:R-:W-:-:S02]  /*4040*/  LEA.HI.X.SX32 R207, R31, R18, 0x2, P2 ;  /* 0x000000121fcf7211 */ /* 0x000fc400010f16ff */
[C---:B------:R-:W-:Y:S02]  /*4050*/  LEA R86, P2, R14.reuse, R68, 0x2 ;  /* 0x000000440e567211 */ /* 0x040fe400078410ff */
[----:B------:R-:W-:Y:S02]  /*4060*/  LEA.HI.X.SX32 R89, R15, R18, 0x2, P5 ;  /* 0x000000120f597211 */ /* 0x000fe400028f16ff */
[C---:B------:R-:W-:Y:S02]  /*4070*/  LEA R84, P5, R13.reuse, R68, 0x2 ;  /* 0x000000440d547211 */ /* 0x040fe400078a10ff */
[----:B------:R-:W-:Y:S02]  /*4080*/  LEA.HI.X.SX32 R87, R14, R18, 0x2, P2 ;  /* 0x000000120e577211 */ /* 0x000fe400010f16ff */
[----:B------:R-:W-:Y:S02]  /*4090*/  LEA R82, P2, R12, R68, 0x2 ;  /* 0x000000440c527211 */ /* 0x000fe400078410ff */
[----:B------:R-:W-:-:S02]  /*40a0*/  LEA.HI.X.SX32 R85, R13, R18, 0x2, P5 ;  /* 0x000000120d557211 */ /* 0x000fc400028f16ff */
[----:B------:R-:W-:Y:S02]  /*40b0*/  LEA R80, P5, R11, R68, 0x2 ;  /* 0x000000440b507211 */ /* 0x000fe400078a10ff */
[----:B------:R-:W-:Y:S02]  /*40c0*/  LEA.HI.X.SX32 R83, R12, R18, 0x2, P2 ;  /* 0x000000120c537211 */ /* 0x000fe400010f16ff */
[-C--:B------:R-:W-:Y:S02]  /*40d0*/  LEA R56, P6, R19, R68.reuse, 0x2 ;  /* 0x0000004413387211 */ /* 0x080fe400078c10ff */
[----:B------:R-:W-:Y:S02]  /*40e0*/  LEA R78, P2, R10, R68, 0x2 ;  /* 0x000000440a4e7211 */ /* 0x000fe400078410ff */
[----:B------:R-:W-:Y:S02]  /*40f0*/  LEA.HI.X.SX32 R81, R11, R18, 0x2, P5 ;  /* 0x000000120b517211 */ /* 0x000fe400028f16ff */
[----:B------:R-:W-:-:S02]  /*4100*/  LEA R76, P5, R9, R68, 0x2 ;  /* 0x00000044094c7211 */ /* 0x000fc400078a10ff */
[-C--:B------:R-:W-:Y:S02]  /*4110*/  LEA.HI.X.SX32 R57, R19, R18.reuse, 0x2, P6 ;  /* 0x0000001213397211 */ /* 0x080fe400030f16ff */
[----:B------:R-:W-:Y:S02]  /*4120*/  LEA.HI.X.SX32 R79, R10, R18, 0x2, P2 ;  /* 0x000000120a4f7211 */ /* 0x000fe400010f16ff */
[----:B------:R-:W-:Y:S02]  /*4130*/  LEA R74, P2, R8, R68, 0x2 ;  /* 0x00000044084a7211 */ /* 0x000fe400078410ff */
[----:B------:R-:W-:Y:S02]  /*4140*/  LEA.HI.X.SX32 R77, R9, R18, 0x2, P5 ;  /* 0x00000012094d7211 */ /* 0x000fe400028f16ff */
[----:B------:R-:W-:Y:S02]  /*4150*/  LEA R70, P6, R6, R68, 0x2 ;  /* 0x0000004406467211 */ /* 0x000fe400078c10ff */
[----:B------:R-:W-:-:S02]  /*4160*/  LOP3.LUT R24, R147, 0x7f, RZ, 0xc0, !PT ;  /* 0x0000007f93187812 */ /* 0x000fc400078ec0ff */
[C---:B------:R-:W-:Y:S02]  /*4170*/  LEA R72, P5, R7.reuse, R68, 0x2 ;  /* 0x0000004407487211 */ /* 0x040fe400078a10ff */
[-C--:B------:R-:W-:Y:S02]  /*4180*/  LEA.HI.X.SX32 R75, R8, R18.reuse, 0x2, P2 ;  /* 0x00000012084b7211 */ /* 0x080fe400010f16ff */
[-C--:B------:R-:W-:Y:S02]  /*4190*/  LEA.HI.X.SX32 R71, R6, R18.reuse, 0x2, P6 ;  /* 0x0000001206477211 */ /* 0x080fe400030f16ff */
[----:B------:R-:W-:Y:S02]  /*41a0*/  LEA.HI.X.SX32 R73, R7, R18, 0x2, P5 ;  /* 0x0000001207497211 */ /* 0x000fe400028f16ff */
[----:B------:R-:W-:Y:S02]  /*41b0*/  ISETP.NE.U32.AND P2, PT, R24, RZ, PT ;  /* 0x000000ff1800720c */ /* 0x000fe40003f45070 */
[----:B------:R-:W-:-:S02]  /*41c0*/  LOP3.LUT R23, R3, 0x8, RZ, 0xfc, !PT ;  /* 0x0000000803177812 */ /* 0x000fc400078efcff */
[----:B------:R-:W-:Y:S02]  /*41d0*/  LEA R68, P6, R5, R68, 0x2 ;  /* 0x0000004405447211 */ /* 0x000fe400078c10ff */
[C---:B------:R-:W-:Y:S02]  /*41e0*/  LOP3.LUT R22, R3.reuse, 0xa, RZ, 0xfc, !PT ;  /* 0x0000000a03167812 */ /* 0x040fe400078efcff */
[C---:B------:R-:W-:Y:S02]  /*41f0*/  LOP3.LUT R21, R3.reuse, 0xc, RZ, 0xfc, !PT ;  /* 0x0000000c03157812 */ /* 0x040fe400078efcff */
[----:B------:R-:W-:Y:S01]  /*4200*/  LOP3.LUT R20, R3, 0xe, RZ, 0xfc, !PT ;  /* 0x0000000e03147812 */ /* 0x000fe200078efcff */
[----:B--2-4-:R-:W-:Y:S06]  /*4210*/  BRA.U UP0, `(.L_x_5) ;  /* 0x0000000100187547 */ /* 0x014fec000b800000 */
[----:B------:R-:W-:Y:S01]  /*4220*/  ELECT P5, URZ, PT ;  /* 0x0000000000ff782f */ /* 0x000fe200038a0000 */
[----:B------:R-:W-:Y:S01]  /*4230*/  IMAD.MOV.U32 R19, RZ, RZ, 0x1 ;  /* 0x00000001ff137424 */ /* 0x000fe200078e00ff */
[----:B------:R-:W-:Y:S01]  /*4240*/  UMOV UR6, 0x40 ;  /* 0x0000004000067882 */ /* 0x000fe20000000000 */
[----:B------:R-:W-:Y:S01]  /*4250*/  UVIRTCOUNT.DEALLOC.SMPOOL 0x80 ;  /* 0x000000800000784c */ /* 0x000fe20000000000 */
[----:B------:R-:W-:-:S09]  /*4260*/  ULEA UR6, UR5, UR6, 0x18 ;  /* 0x0000000605067291 */ /* 0x000fd2000f8ec0ff */
[----:B------:R1:W-:Y:S03]  /*4270*/  @P5 STS.U8 [UR6], R19 ;  /* 0x00000013ff005988 */ /* 0x0003e60008000006 */
.L_x_5:
[----:B------:R-:W-:Y:S01]  /*4280*/  UIADD3 UR11, UPT, UPT, UR30, UR4, URZ ;  /* 0x000000041e0b7290 */ /* 0x000fe2000fffe0ff */
[----:B------:R-:W-:Y:S01]  /*4290*/  ISETP.GE.AND P5, PT, R23, UR13, PT ;  /* 0x0000000d17007c0c */ /* 0x000fe2000bfa6270 */
[----:B------:R-:W-:Y:S01]  /*42a0*/  VOTEU.ALL UP1, P2 ;  /* 0x0000000000ff7886 */ /* 0x000fe20001020000 */
[----:B------:R-:W-:Y:S01]  /*42b0*/  LEA.HI.X.SX32 R69, R5, R18, 0x2, P6 ;  /* 0x0000001205457211 */ /* 0x000fe200030f16ff */
[----:B------:R-:W-:Y:S01]  /*42c0*/  VOTEU.ALL UP2, P2 ;  /* 0x0000000000ff7886 */ /* 0x000fe20001040000 */
[----:B------:R-:W-:Y:S01]  /*42d0*/  LEA R26, P6, R251, R46, 0x2 ;  /* 0x0000002efb1a7211 */ /* 0x000fe200078c10ff */
[----:B------:R-:W-:Y:S01]  /*42e0*/  IMAD.SHL.U32 R24, R24, 0x4, RZ ;  /* 0x0000000418187824 */ /* 0x000fe200078e00ff */
[----:B------:R-:W-:-:S04]  /*42f0*/  @!UP1 UIADD3 UR16, UPT, UPT, -UR7, 0x100000, URZ ;  /* 0x0010000007109890 */ /* 0x000fc8000fffe1ff */
[----:B------:R-:W-:Y:S02]  /*4300*/  @!UP1 USHF.L.U32 UR17, UR16, 0xb, URZ ;  /* 0x0000000b10119899 */ /* 0x000fe400080006ff */
[----:B------:R-:W-:Y:S02]  /*4310*/  @!UP1 USHF.L.U32 UR16, UR16, 0x1, URZ ;  /* 0x0000000110109899 */ /* 0x000fe400080006ff */
[----:B------:R-:W-:Y:S01]  /*4320*/  USHF.L.U32 UR9, UR21, 0x5, URZ ;  /* 0x0000000515097899 */ /* 0x000fe200080006ff */
[----:B------:R-:W-:Y:S01]  /*4330*/  STTM.16dp32bit_t0_t15.x128 tmem[UR11], RZ ;  /* 0x000000ff000079ed */ /* 0x000fe20008b8000b */
[----:B------:R-:W-:Y:S01]  /*4340*/  STTM.16dp32bit_t16_t31.x128 tmem[UR11+0x80], RZ ;  /* 0x000080ff000079ed */ /* 0x000fe20008ba000b */
[----:B------:R-:W2:Y:S01]  /*4350*/  FENCE.VIEW.ASYNC.T ;  /* 0x00000000000073c6 */ /* 0x000ea20000000200 */
[----:B------:R-:W-:-:S04]  /*4360*/  @!UP1 UIADD3 UR4, UPT, UPT, -UR7, 0x100000, URZ ;  /* 0x0010000007049890 */ /* 0x000fc8000fffe1ff */
[----:B------:R-:W-:Y:S02]  /*4370*/  @!UP1 USHF.L.U32 UR5, UR4, 0xb, URZ ;  /* 0x0000000b04059899 */ /* 0x000fe400080006ff */
[----:B------:R-:W-:Y:S01]  /*4380*/  @!UP1 USHF.L.U32 UR4, UR4, 0x1, URZ ;  /* 0x0000000104049899 */ /* 0x000fe200080006ff */
[----:B--2---:R-:W-:Y:S01]  /*4390*/  BAR.SYNC.DEFER_BLOCKING 0x0 ;  /* 0x0000000000007b1d */ /* 0x004fe20000010000 */
[----:B------:R-:W-:Y:S01]  /*43a0*/  SEL R18, R4, RZ, !P5 ;  /* 0x000000ff04127207 */ /* 0x000fe20006800000 */
[----:B------:R-:W-:Y:S01]  /*43b0*/  IMAD R249, R249, UR15, RZ ;  /* 0x0000000ff9f97c24 */ /* 0x000fe2000f8e02ff */
[----:B------:R-:W-:Y:S01]  /*43c0*/  ISETP.GE.AND P5, PT, R21, UR13, PT ;  /* 0x0000000d15007c0c */ /* 0x000fe2000bfa6270 */
[----:B------:R-:W-:Y:S01]  /*43d0*/  VIADD R21, R0, UR10 ;  /* 0x0000000a00157c36 */ /* 0x000fe20008000000 */
[----:B------:R-:W-:Y:S01]  /*43e0*/  LEA.HI.X.SX32 R27, R251, R47, 0x2, P6 ;  /* 0x0000002ffb1b7211 */ /* 0x000fe200030f16ff */
[----:B------:R-:W-:Y:S01]  /*43f0*/  VOTEU.ALL UP1, P2 ;  /* 0x0000000000ff7886 */ /* 0x000fe20001020000 */
[----:B------:R-:W-:Y:S01]  /*4400*/  ISETP.GE.AND P6, PT, R22, UR13, PT ;  /* 0x0000000d16007c0c */ /* 0x000fe2000bfc6270 */
[----:B------:R-:W-:Y:S01]  /*4410*/  IMAD R247, R247, UR15, RZ ;  /* 0x0000000ff7f77c24 */ /* 0x000fe2000f8e02ff */
[----:B------:R-:W-:Y:S01]  /*4420*/  LOP3.LUT R23, R3, 0x10, RZ, 0xfc, !PT ;  /* 0x0000001003177812 */ /* 0x000fe200078efcff */
[----:B------:R-:W-:Y:S01]  /*4430*/  IMAD R245, R245, UR15, RZ ;  /* 0x0000000ff5f57c24 */ /* 0x000fe2000f8e02ff */
[----:B-1----:R-:W-:Y:S01]  /*4440*/  SEL R19, R4, RZ, !P6 ;  /* 0x000000ff04137207 */ /* 0x002fe20007000000 */
[----:B------:R-:W-:Y:S01]  /*4450*/  IMAD.U32 R205, RZ, RZ, UR9 ;  /* 0x00000009ffcd7e24 */ /* 0x000fe2000f8e00ff */
[----:B------:R-:W-:Y:S01]  /*4460*/  ISETP.GE.AND P6, PT, R20, UR13, PT ;  /* 0x0000000d14007c0c */ /* 0x000fe2000bfc6270 */
[----:B------:R-:W-:Y:S01]  /*4470*/  IMAD R243, R243, UR15, RZ ;  /* 0x0000000ff3f37c24 */ /* 0x000fe2000f8e02ff */
[C---:B------:R-:W-:Y:S01]  /*4480*/  LOP3.LUT R20, R0.reuse, 0x10, RZ, 0x3c, !PT ;  /* 0x0000001000147812 */ /* 0x040fe200078e3cff */
[----:B------:R-:W-:Y:S01]  /*4490*/  IMAD.WIDE R204, R205, 0x4, R26 ;  /* 0x00000004cdcc7825 */ /* 0x000fe200078e021a */
[C---:B------:R-:W-:Y:S01]  /*44a0*/  LOP3.LUT R22, R3.reuse, 0x16, RZ, 0xfc, !PT ;  /* 0x0000001603167812 */ /* 0x040fe200078efcff */
[----:B------:R-:W-:Y:S01]  /*44b0*/  USHF.L.U32 UR18, UR20, 0x5, URZ ;  /* 0x0000000514127899 */ /* 0x000fe200080006ff */
[----:B------:R-:W-:Y:S01]  /*44c0*/  LOP3.LUT R25, R3, 0x1e, RZ, 0xfc, !PT ;  /* 0x0000001e03197812 */ /* 0x000fe200078efcff */
[----:B------:R-:W-:Y:S01]  /*44d0*/  IMAD.U32 R203, RZ, RZ, UR9 ;  /* 0x00000009ffcb7e24 */ /* 0x000fe2000f8e00ff */
[----:B------:R-:W-:Y:S01]  /*44e0*/  LOP3.LUT R28, R0, 0x60, RZ, 0x3c, !PT ;  /* 0x00000060001c7812 */ /* 0x000fe200078e3cff */
[----:B------:R-:W-:Y:S01]  /*44f0*/  IMAD R241, R241, UR15, RZ ;  /* 0x0000000ff1f17c24 */ /* 0x000fe2000f8e02ff */
[----:B------:R-:W-:Y:S01]  /*4500*/  USHF.L.U32 UR31, UR18, 0x2, URZ ;  /* 0x00000002121f7899 */ /* 0x000fe200080006ff */
[----:B------:R-:W1:Y:S02]  /*4510*/  FENCE.VIEW.ASYNC.S ;  /* 0x00000000000073c6 */ /* 0x000e640000000000 */
[----:B-1----:R1:W2:Y:S02]  /*4520*/  @!UP1 SYNCS.EXCH.64 URZ, [UR12], UR16 ;  /* 0x000000100cff95b2 */ /* 0x0022a40008000100 */
[----:B--2---:R-:W-:Y:S01]  /*4530*/  BAR.SYNC.DEFER_BLOCKING 0x0 ;  /* 0x0000000000007b1d */ /* 0x004fe20000010000 */
[----:B------:R-:W-:Y:S01]  /*4540*/  IMAD.U32 R201, RZ, RZ, UR9 ;  /* 0x00000009ffc97e24 */ /* 0x000fe2000f8e00ff */
[----:B------:R-:W-:Y:S01]  /*4550*/  UISETP.GT.AND UP1, UPT, UR8, 0x3f, UPT ;  /* 0x0000003f0800788c */ /* 0x000fe2000bf24270 */
[----:B------:R-:W-:Y:S01]  /*4560*/  IMAD R239, R239, UR15, RZ ;  /* 0x0000000fefef7c24 */ /* 0x000fe2000f8e02ff */
[----:B------:R-:W-:Y:S01]  /*4570*/  UIADD3 UR19, UPT, UPT, UR13, -0x40, URZ ;  /* 0xffffffc00d137890 */ /* 0x000fe2000fffe0ff */
[----:B------:R-:W-:Y:S01]  /*4580*/  IMAD.U32 R199, RZ, RZ, UR9 ;  /* 0x00000009ffc77e24 */ /* 0x000fe2000f8e00ff */
[----:B------:R-:W-:Y:S01]  /*4590*/  UISETP.GT.AND UP3, UPT, UR8, 0x5f, UPT ;  /* 0x0000005f0800788c */ /* 0x000fe2000bf64270 */
[----:B------:R-:W-:-:S02]  /*45a0*/  IMAD R237, R237, UR15, RZ ;  /* 0x0000000feded7c24 */ /* 0x000fc4000f8e02ff */
[----:B------:R-:W-:Y:S02]  /*45b0*/  IMAD.U32 R197, RZ, RZ, UR9 ;  /* 0x00000009ffc57e24 */ /* 0x000fe4000f8e00ff */
[----:B------:R-:W-:Y:S01]  /*45c0*/  IMAD R235, R235, UR15, RZ ;  /* 0x0000000febeb7c24 */ /* 0x000fe2000f8e02ff */
[----:B-1----:R-:W-:Y:S01]  /*45d0*/  USHF.R.S32.HI UR16, URZ, 0x1f, UR18 ;  /* 0x0000001fff107899 */ /* 0x002fe20008011412 */
[----:B------:R-:W-:Y:S02]  /*45e0*/  IMAD.U32 R195, RZ, RZ, UR9 ;  /* 0x00000009ffc37e24 */ /* 0x000fe4000f8e00ff */
[----:B------:R-:W-:Y:S01]  /*45f0*/  IMAD R233, R233, UR15, RZ ;  /* 0x0000000fe9e97c24 */ /* 0x000fe2000f8e02ff */
[----:B------:R-:W-:Y:S01]  /*4600*/  USHF.L.U64.HI UR32, UR18, 0x2, UR16 ;  /* 0x0000000212207899 */ /* 0x000fe20008010210 */
[----:B------:R-:W-:Y:S02]  /*4610*/  IMAD.U32 R193, RZ, RZ, UR9 ;  /* 0x00000009ffc17e24 */ /* 0x000fe4000f8e00ff */
[----:B------:R-:W-:-:S02]  /*4620*/  IMAD R231, R231, UR15, RZ ;  /* 0x0000000fe7e77c24 */ /* 0x000fc4000f8e02ff */
[----:B------:R-:W-:Y:S02]  /*4630*/  IMAD.U32 R191, RZ, RZ, UR9 ;  /* 0x00000009ffbf7e24 */ /* 0x000fe4000f8e00ff */
[----:B------:R-:W-:Y:S01]  /*4640*/  IMAD R229, R229, UR15, RZ ;  /* 0x0000000fe5e57c24 */ /* 0x000fe2000f8e02ff */
[----:B------:R1:W2:Y:S02]  /*4650*/  @!UP2 SYNCS.EXCH.64 URZ, [UR10+0x1e008], UR4 ;  /* 0x01e008040affa5b2 */ /* 0x0002a40008000100 */
[----:B------:R-:W-:Y:S01]  /*4660*/  @!PT LDS RZ, [RZ] ;  /* 0x00000000fffff984 */ /* 0x000fe20000000800 */
[----:B------:R-:W-:Y:S01]  /*4670*/  @!PT LDS RZ, [RZ] ;  /* 0x00000000fffff984 */ /* 0x000fe20000000800 */
[----:B------:R-:W-:Y:S01]  /*4680*/  @!PT LDS RZ, [RZ] ;  /* 0x00000000fffff984 */ /* 0x000fe20000000800 */
[----:B--2---:R-:W-:Y:S01]  /*4690*/  LDGSTS.E [R21+0x18000], desc[UR22][R206.64], P0 ;  /* 0x18000000ce157fae */ /* 0x004fe200081a1016 */
[----:B------:R-:W-:Y:S01]  /*46a0*/  ISETP.NE.U32.AND P0, PT, R18, RZ, PT ;  /* 0x000000ff1200720c */ /* 0x000fe20003f05070 */
[----:B------:R-:W-:Y:S01]  /*46b0*/  IMAD.U32 R189, RZ, RZ, UR9 ;  /* 0x00000009ffbd7e24 */ /* 0x000fe2000f8e00ff */
[C---:B------:R-:W-:Y:S01]  /*46c0*/  SEL R18, R4.reuse, RZ, !P5 ;  /* 0x000000ff04127207 */ /* 0x040fe20006800000 */
[----:B------:R2:W-:Y:S01]  /*46d0*/  LDGSTS.E [R21+0x18008], desc[UR22][R88.64], P1 ;  /* 0x1800800058157fae */ /* 0x0005e200089a1016 */
[----:B------:R-:W-:Y:S01]  /*46e0*/  ISETP.NE.U32.AND P5, PT, R19, RZ, PT ;  /* 0x000000ff1300720c */ /* 0x000fe20003fa5070 */
[----:B------:R-:W-:Y:S01]  /*46f0*/  IMAD R227, R227, UR15, RZ ;  /* 0x0000000fe3e37c24 */ /* 0x000fe2000f8e02ff */
[----:B------:R-:W-:Y:S01]  /*4700*/  SEL R19, R4, RZ, !P6 ;  /* 0x000000ff04137207 */ /* 0x000fe20007000000 */
[----:B------:R-:W-:Y:S01]  /*4710*/  IMAD.U32 R183, RZ, RZ, UR9 ;  /* 0x00000009ffb77e24 */ /* 0x000fe2000f8e00ff */
[----:B------:R-:W-:Y:S01]  /*4720*/  ISETP.NE.U32.AND P1, PT, R18, RZ, PT ;  /* 0x000000ff1200720c */ /* 0x000fe20003f25070 */
[----:B------:R-:W-:Y:S01]  /*4730*/  VIADD R18, R20, UR10 ;  /* 0x0000000a14127c36 */ /* 0x000fe20008000000 */
[----:B------:R-:W-:Y:S01]  /*4740*/  ISETP.NE.U32.AND P6, PT, R19, RZ, PT ;  /* 0x000000ff1300720c */ /* 0x000fe20003fc5070 */
[----:B-1----:R-:W-:Y:S01]  /*4750*/  USHF.R.U32.HI UR4, URZ, 0x1, UR29 ;  /* 0x00000001ff047899 */ /* 0x002fe2000801161d */
[----:B------:R-:W-:Y:S01]  /*4760*/  LOP3.LUT R19, R0, 0x20, RZ, 0x3c, !PT ;  /* 0x0000002000137812 */ /* 0x000fe200078e3cff */
[----:B------:R-:W-:Y:S01]  /*4770*/  IMAD R225, R225, UR15, RZ ;  /* 0x0000000fe1e17c24 */ /* 0x000fe2000f8e02ff */
[----:B------:R-:W-:Y:S01]  /*4780*/  LOP3.LUT R20, R3, 0x12, RZ, 0xfc, !PT ;  /* 0x0000001203147812 */ /* 0x000fe200078efcff */
[----:B------:R-:W-:Y:S01]  /*4790*/  LDGSTS.E [R18+0x18000], desc[UR22][R86.64], P3 ;  /* 0x1800000056127fae */ /* 0x000fe200099a1016 */
[----:B------:R-:W-:Y:S01]  /*47a0*/  ISETP.GE.AND P3, PT, R23, UR13, PT ;  /* 0x0000000d17007c0c */ /* 0x000fe2000bf66270 */
[----:B------:R-:W-:Y:S01]  /*47b0*/  VIADD R19, R19, UR10 ;  /* 0x0000000a13137c36 */ /* 0x000fe20008000000 */
[----:B--2---:R-:W-:Y:S01]  /*47c0*/  LOP3.LUT R21, R3, 0x14, RZ, 0xfc, !PT ;  /* 0x0000001403157812 */ /* 0x004fe200078efcff */
[----:B------:R-:W-:Y:S01]  /*47d0*/  LDGSTS.E [R18+0x18008], desc[UR22][R84.64], P4 ;  /* 0x1800800054127fae */ /* 0x000fe2000a1a1016 */
[----:B------:R-:W-:Y:S01]  /*47e0*/  ISETP.GE.AND P4, PT, R20, UR13, PT ;  /* 0x0000000d14007c0c */ /* 0x000fe2000bf86270 */
[----:B------:R-:W-:Y:S01]  /*47f0*/  IMAD.U32 R181, RZ, RZ, UR9 ;  /* 0x00000009ffb57e24 */ /* 0x000fe2000f8e00ff */
[C---:B------:R-:W-:Y:S01]  /*4800*/  SEL R20, R4.reuse, RZ, !P3 ;  /* 0x000000ff04147207 */ /* 0x040fe20005800000 */
[----:B------:R-:W-:Y:S01]  /*4810*/  LDGSTS.E [R19+0x18000], desc[UR22][R82.64], P0 ;  /* 0x1800000052137fae */ /* 0x000fe200081a1016 */
[----:B------:R-:W-:Y:S01]  /*4820*/  ISETP.GE.AND P3, PT, R21, UR13, PT ;  /* 0x0000000d15007c0c */ /* 0x000fe2000bf66270 */
[----:B------:R-:W-:Y:S01]  /*4830*/  IMAD R223, R223, UR15, RZ ;  /* 0x0000000fdfdf7c24 */ /* 0x000fe2000f8e02ff */
[----:B------:R-:W-:Y:S01]  /*4840*/  SEL R21, R4, RZ, !P4 ;  /* 0x000000ff04157207 */ /* 0x000fe20006000000 */
[----:B------:R-:W-:Y:S01]  /*4850*/  LDGSTS.E [R19+0x18008], desc[UR22][R80.64], P5 ;  /* 0x1800800050137fae */ /* 0x000fe2000a9a1016 */
[----:B------:R-:W-:Y:S01]  /*4860*/  ISETP.GE.AND P4, PT, R22, UR13, PT ;  /* 0x0000000d16007c0c */ /* 0x000fe2000bf86270 */
[----:B------:R-:W-:Y:S01]  /*4870*/  IMAD.U32 R179, RZ, RZ, UR9 ;  /* 0x00000009ffb37e24 */ /* 0x000fe2000f8e00ff */
[----:B------:R-:W-:Y:S01]  /*4880*/  ISETP.NE.U32.AND P0, PT, R20, RZ, PT ;  /* 0x000000ff1400720c */ /* 0x000fe20003f05070 */
[----:B------:R-:W-:Y:S01]  /*4890*/  IMAD R221, R221, UR15, RZ ;  /* 0x0000000fdddd7c24 */ /* 0x000fe2000f8e02ff */
[----:B------:R-:W-:Y:S01]  /*48a0*/  SEL R20, R4, RZ, !P3 ;  /* 0x000000ff04147207 */ /* 0x000fe20005800000 */
[----:B------:R-:W-:Y:S01]  /*48b0*/  IMAD.U32 R177, RZ, RZ, UR9 ;  /* 0x00000009ffb17e24 */ /* 0x000fe2000f8e00ff */
[----:B------:R-:W-:Y:S01]  /*48c0*/  LOP3.LUT R22, R0, 0x30, RZ, 0x3c, !PT ;  /* 0x0000003000167812 */ /* 0x000fe200078e3cff */
[----:B------:R-:W-:Y:S01]  /*48d0*/  IMAD R219, R219, UR15, RZ ;  /* 0x0000000fdbdb7c24 */ /* 0x000fe2000f8e02ff */
[----:B------:R-:W-:Y:S01]  /*48e0*/  ISETP.NE.U32.AND P3, PT, R21, RZ, PT ;  /* 0x000000ff1500720c */ /* 0x000fe20003f65070 */
[----:B------:R-:W-:Y:S01]  /*48f0*/  IMAD.U32 R185, RZ, RZ, UR9 ;  /* 0x00000009ffb97e24 */ /* 0x000fe2000f8e00ff */
[----:B------:R-:W-:Y:S01]  /*4900*/  SEL R21, R4, RZ, !P4 ;  /* 0x000000ff04157207 */ /* 0x000fe20006000000 */
[----:B------:R-:W-:Y:S01]  /*4910*/  IMAD R217, R217, UR15, RZ ;  /* 0x0000000fd9d97c24 */ /* 0x000fe2000f8e02ff */
[----:B------:R-:W-:Y:S01]  /*4920*/  ISETP.NE.U32.AND P5, PT, R20, RZ, PT ;  /* 0x000000ff1400720c */ /* 0x000fe20003fa5070 */
[----:B------:R-:W-:Y:S01]  /*4930*/  VIADD R20, R22, UR10 ;  /* 0x0000000a16147c36 */ /* 0x000fe20008000000 */
[----:B------:R-:W-:Y:S01]  /*4940*/  ISETP.NE.U32.AND P4, PT, R21, RZ, PT ;  /* 0x000000ff1500720c */ /* 0x000fe20003f85070 */
[----:B------:R-:W-:Y:S01]  /*4950*/  IMAD.U32 R175, RZ, RZ, UR9 ;  /* 0x00000009ffaf7e24 */ /* 0x000fe2000f8e00ff */
[----:B------:R-:W-:Y:S01]  /*4960*/  LOP3.LUT R21, R3, 0x18, RZ, 0xfc, !PT ;  /* 0x0000001803157812 */ /* 0x000fe200078efcff */
[----:B------:R-:W-:Y:S01]  /*4970*/  IMAD R211, R211, UR15, RZ ;  /* 0x0000000fd3d37c24 */ /* 0x000fe2000f8e02ff */
[----:B------:R-:W-:Y:S01]  /*4980*/  LDGSTS.E [R20+0x18000], desc[UR22][R78.64], P1 ;  /* 0x180000004e147fae */ /* 0x000fe200089a1016 */
[----:B------:R-:W-:Y:S01]  /*4990*/  LOP3.LUT R22, R3, 0x1a, RZ, 0xfc, !PT ;  /* 0x0000001a03167812 */ /* 0x000fe200078efcff */
[----:B------:R-:W-:Y:S01]  /*49a0*/  IMAD.U32 R171, RZ, RZ, UR9 ;  /* 0x00000009ffab7e24 */ /* 0x000fe2000f8e00ff */
[----:B------:R-:W-:Y:S01]  /*49b0*/  ISETP.GE.AND P1, PT, R21, UR13, PT ;  /* 0x0000000d15007c0c */ /* 0x000fe2000bf26270 */
[----:B------:R-:W-:Y:S01]  /*49c0*/  LDGSTS.E [R20+0x18008], desc[UR22][R76.64], P6 ;  /* 0x180080004c147fae */ /* 0x000fe2000b1a1016 */
[----:B------:R-:W-:Y:S01]  /*49d0*/  LOP3.LUT R21, R0, 0x40, RZ, 0x3c, !PT ;  /* 0x0000004000157812 */ /* 0x000fe200078e3cff */
[----:B------:R-:W-:Y:S01]  /*49e0*/  IMAD R209, R209, UR15, RZ ;  /* 0x0000000fd1d17c24 */ /* 0x000fe2000f8e02ff */
[----:B------:R-:W-:Y:S01]  /*49f0*/  LOP3.LUT R23, R3, 0x1c, RZ, 0xfc, !PT ;  /* 0x0000001c03177812 */ /* 0x000fe200078efcff */
[----:B------:R-:W-:Y:S01]  /*4a00*/  IMAD.U32 R165, RZ, RZ, UR9 ;  /* 0x00000009ffa57e24 */ /* 0x000fe2000f8e00ff */
[----:B------:R-:W-:Y:S01]  /*4a10*/  ISETP.GE.AND P6, PT, R22, UR13, PT ;  /* 0x0000000d16007c0c */ /* 0x000fe2000bfc6270 */
[----:B------:R-:W-:Y:S01]  /*4a20*/  VIADD R21, R21, UR10 ;  /* 0x0000000a15157c36 */ /* 0x000fe20008000000 */
[----:B------:R-:W-:Y:S01]  /*4a30*/  SEL R22, R4, RZ, !P1 ;  /* 0x000000ff04167207 */ /* 0x000fe20004800000 */
[----:B------:R-:W-:Y:S01]  /*4a40*/  IMAD.U32 R167, RZ, RZ, UR9 ;  /* 0x00000009ffa77e24 */ /* 0x000fe2000f8e00ff */
[----:B------:R-:W-:Y:S01]  /*4a50*/  ISETP.GE.AND P1, PT, R23, UR13, PT ;  /* 0x0000000d17007c0c */ /* 0x000fe2000bf26270 */
[----:B------:R-:W-:Y:S01]  /*4a60*/  IMAD.U32 R187, RZ, RZ, UR9 ;  /* 0x00000009ffbb7e24 */ /* 0x000fe2000f8e00ff */
[----:B------:R-:W-:Y:S01]  /*4a70*/  LDGSTS.E [R21+0x18000], desc[UR22][R74.64], P0 ;  /* 0x180000004a157fae */ /* 0x000fe200081a1016 */
[----:B------:R-:W-:Y:S01]  /*4a80*/  ISETP.NE.U32.AND P0, PT, R22, RZ, PT ;  /* 0x000000ff1600720c */ /* 0x000fe20003f05070 */
[----:B------:R-:W-:Y:S01]  /*4a90*/  IMAD.U32 R169, RZ, RZ, UR9 ;  /* 0x00000009ffa97e24 */ /* 0x000fe2000f8e00ff */
[C---:B------:R-:W-:Y:S01]  /*4aa0*/  SEL R22, R4.reuse, RZ, !P1 ;  /* 0x000000ff04167207 */ /* 0x040fe20004800000 */
[----:B------:R-:W-:Y:S01]  /*4ab0*/  LDGSTS.E [R21+0x18008], desc[UR22][R72.64], P3 ;  /* 0x1800800048157fae */ /* 0x000fe200099a1016 */
[----:B------:R-:W-:Y:S01]  /*4ac0*/  SEL R23, R4, RZ, !P6 ;  /* 0x000000ff04177207 */ /* 0x000fe20007000000 */
[----:B------:R-:W-:Y:S01]  /*4ad0*/  IMAD R250, R250, UR15, RZ ;  /* 0x0000000ffafa7c24 */ /* 0x000fe2000f8e02ff */
[----:B------:R-:W-:Y:S01]  /*4ae0*/  ISETP.GE.AND P1, PT, R25, UR13, PT ;  /* 0x0000000d19007c0c */ /* 0x000fe2000bf26270 */
[----:B------:R-:W-:Y:S01]  /*4af0*/  IMAD R34, R34, UR15, RZ ;  /* 0x0000000f22227c24 */ /* 0x000fe2000f8e02ff */
[----:B------:R-:W-:Y:S01]  /*4b00*/  LOP3.LUT R25, R0, 0x50, RZ, 0x3c, !PT ;  /* 0x0000005000197812 */ /* 0x000fe200078e3cff */
[----:B------:R-:W-:Y:S01]  /*4b10*/  IMAD R35, R35, UR15, RZ ;  /* 0x0000000f23237c24 */ /* 0x000fe2000f8e02ff */
[----:B------:R-:W-:Y:S01]  /*4b20*/  ISETP.NE.U32.AND P6, PT, R23, RZ, PT ;  /* 0x000000ff1700720c */ /* 0x000fe20003fc5070 */
[----:B------:R-:W-:Y:S01]  /*4b30*/  IMAD R36, R36, UR15, RZ ;  /* 0x0000000f24247c24 */ /* 0x000fe2000f8e02ff */
[----:B------:R-:W-:Y:S01]  /*4b40*/  ISETP.NE.U32.AND P3, PT, R22, RZ, PT ;  /* 0x000000ff1600720c */ /* 0x000fe20003f65070 */
[----:B------:R-:W-:Y:S01]  /*4b50*/  VIADD R22, R25, UR10 ;  /* 0x0000000a19167c36 */ /* 0x000fe20008000000 */
[----:B------:R-:W-:Y:S01]  /*4b60*/  SEL R23, R4, RZ, !P1 ;  /* 0x000000ff04177207 */ /* 0x000fe20004800000 */
[----:B------:R-:W-:Y:S01]  /*4b70*/  IMAD R37, R37, UR15, RZ ;  /* 0x0000000f25257c24 */ /* 0x000fe2000f8e02ff */
[----:B------:R-:W-:Y:S01]  /*4b80*/  ISETP.GE.AND P1, PT, R145, UR13, PT ;  /* 0x0000000d91007c0c */ /* 0x000fe2000bf26270 */
[----:B------:R-:W-:Y:S01]  /*4b90*/  IMAD R38, R38, UR15, RZ ;  /* 0x0000000f26267c24 */ /* 0x000fe2000f8e02ff */
[----:B------:R-:W-:Y:S01]  /*4ba0*/  LDGSTS.E [R22+0x18000], desc[UR22][R70.64], P5 ;  /* 0x1800000046167fae */ /* 0x000fe2000a9a1016 */
[----:B------:R-:W-:Y:S01]  /*4bb0*/  ISETP.NE.U32.AND P5, PT, R23, RZ, PT ;  /* 0x000000ff1700720c */ /* 0x000fe20003fa5070 */
[----:B------:R-:W-:Y:S01]  /*4bc0*/  IMAD R248, R248, UR15, RZ ;  /* 0x0000000ff8f87c24 */ /* 0x000fe2000f8e02ff */
[----:B------:R-:W-:Y:S01]  /*4bd0*/  SEL R4, R4, RZ, !P1 ;  /* 0x000000ff04047207 */ /* 0x000fe20004800000 */
[----:B------:R-:W-:Y:S01]  /*4be0*/  LDGSTS.E [R22+0x18008], desc[UR22][R68.64], P4 ;  /* 0x1800800044167fae */ /* 0x000fe2000a1a1016 */
[----:B------:R-:W-:Y:S01]  /*4bf0*/  LOP3.LUT R25, R0, 0x70, RZ, 0x3c, !PT ;  /* 0x0000007000197812 */ /* 0x000fe200078e3cff */
[----:B------:R-:W-:Y:S01]  /*4c00*/  IMAD.U32 R163, RZ, RZ, UR9 ;  /* 0x00000009ffa37e24 */ /* 0x000fe2000f8e00ff */
[----:B------:R-:W-:Y:S01]  /*4c10*/  ISETP.NE.U32.AND P1, PT, R4, RZ, PT ;  /* 0x000000ff0400720c */ /* 0x000fe20003f25070 */
[----:B------:R-:W-:Y:S01]  /*4c20*/  IMAD R246, R246, UR15, RZ ;  /* 0x0000000ff6f67c24 */ /* 0x000fe2000f8e02ff */
[----:B------:R-:W-:Y:S01]  /*4c30*/  LOP3.LUT R4, R24, UR4, RZ, 0x3c, !PT ;  /* 0x0000000418047c12 */ /* 0x000fe2000f8e3cff */
[----:B------:R-:W-:Y:S01]  /*4c40*/  VIADD R24, R28, UR10 ;  /* 0x0000000a1c187c36 */ /* 0x000fe20008000000 */
[-C--:B------:R-:W-:Y:S01]  /*4c50*/  LEA R32, P4, R249, R46.reuse, 0x2 ;  /* 0x0000002ef9207211 */ /* 0x080fe200078810ff */
[----:B------:R-:W-:Y:S01]  /*4c60*/  VIADD R25, R25, UR10 ;  /* 0x0000000a19197c36 */ /* 0x000fe20008000000 */
[C---:B------:R-:W-:Y:S01]  /*4c70*/  LOP3.LUT R173, R4.reuse, 0x40, RZ, 0x3c, !PT ;  /* 0x0000004004ad7812 */ /* 0x040fe200078e3cff */
[----:B------:R-:W-:Y:S01]  /*4c80*/  VIADD R23, R4, UR10 ;  /* 0x0000000a04177c36 */ /* 0x000fe20008000000 */
[----:B------:R-:W-:Y:S01]  /*4c90*/  LDGSTS.E [R24+0x18000], desc[UR22][R66.64], P0 ;  /* 0x1800000042187fae */ /* 0x000fe200081a1016 */
[-C--:B------:R-:W-:Y:S01]  /*4ca0*/  LEA R30, P0, R247, R46.reuse, 0x2 ;  /* 0x0000002ef71e7211 */ /* 0x080fe200078010ff */
[----:B------:R-:W-:Y:S01]  /*4cb0*/  IMAD.U32 R161, RZ, RZ, UR9 ;  /* 0x00000009ffa17e24 */ /* 0x000fe2000f8e00ff */
[-C--:B------:R-:W-:Y:S01]  /*4cc0*/  LEA.HI.X.SX32 R33, R249, R47.reuse, 0x2, P4 ;  /* 0x0000002ff9217211 */ /* 0x080fe200020f16ff */
[----:B------:R-:W-:Y:S01]  /*4cd0*/  LDGSTS.E [R24+0x18008], desc[UR22][R64.64], P6 ;  /* 0x1800800040187fae */ /* 0x000fe2000b1a1016 */
[-C--:B------:R-:W-:Y:S01]  /*4ce0*/  LEA.HI.X.SX32 R31, R247, R47.reuse, 0x2, P0 ;  /* 0x0000002ff71f7211 */ /* 0x080fe200000f16ff */
[----:B------:R-:W-:Y:S01]  /*4cf0*/  IMAD R244, R244, UR15, RZ ;  /* 0x0000000ff4f47c24 */ /* 0x000fe2000f8e02ff */
[----:B------:R-:W-:Y:S01]  /*4d00*/  LEA R28, P0, R245, R46, 0x2 ;  /* 0x0000002ef51c7211 */ /* 0x000fe200078010ff */
[----:B------:R-:W-:Y:S01]  /*4d10*/  LDGSTS.E [R25+0x18000], desc[UR22][R60.64], P3 ;  /* 0x180000003c197fae */ /* 0x000fe200099a1016 */
[----:B------:R-:W-:Y:S01]  /*4d20*/  IMAD.WIDE R202, R203, 0x4, R32 ;  /* 0x00000004cbca7825 */ /* 0x000fe200078e0220 */
[----:B------:R-:W-:Y:S01]  /*4d30*/  UIADD3 UR4, UPT, UPT, UR13, -0x20, URZ ;  /* 0xffffffe00d047890 */ /* 0x000fe2000fffe0ff */
[----:B------:R-:W-:Y:S01]  /*4d40*/  LEA.HI.X.SX32 R29, R245, R47, 0x2, P0 ;  /* 0x0000002ff51d7211 */ /* 0x000fe200000f16ff */
[----:B------:R-:W-:Y:S01]  /*4d50*/  LDGSTS.E [R25+0x18008], desc[UR22][R56.64], P5 ;  /* 0x1800800038197fae */ /* 0x000fe2000a9a1016 */
[----:B------:R-:W-:-:S03]  /*4d60*/  IMAD.WIDE R200, R201, 0x4, R30 ;  /* 0x00000004c9c87825 */ /* 0x000fc600078e021e */
[----:B------:R-:W0:Y:S01]  /*4d70*/  LDGDEPBAR ;  /* 0x00000000000079af */ /* 0x000e220000000000 */
[----:B------:R-:W-:-:S03]  /*4d80*/  IMAD.WIDE R198, R199, 0x4, R28 ;  /* 0x00000004c7c67825 */ /* 0x000fc600078e021c */
[----:B------:R1:W-:Y:S01]  /*4d90*/  LDGSTS.E [R23], desc[UR22][R26.64], P1 ;  /* 0x000000001a177fae */ /* 0x0003e200089a1016 */
[----:B------:R-:W-:Y:S02]  /*4da0*/  IMAD.U32 R159, RZ, RZ, UR9 ;  /* 0x00000009ff9f7e24 */ /* 0x000fe4000f8e00ff */
[----:B------:R-:W-:Y:S01]  /*4db0*/  IMAD R242, R242, UR15, RZ ;  /* 0x0000000ff2f27c24 */ /* 0x000fe2000f8e02ff */
[----:B------:R2:W-:Y:S01]  /*4dc0*/  LDGSTS.E [R23+0x400], desc[UR22][R32.64], P1 ;  /* 0x0040000020177fae */ /* 0x0005e200089a1016 */
[----:B------:R-:W-:Y:S02]  /*4dd0*/  IMAD.U32 R157, RZ, RZ, UR9 ;  /* 0x00000009ff9d7e24 */ /* 0x000fe4000f8e00ff */
[----:B------:R-:W-:Y:S01]  /*4de0*/  IMAD R240, R240, UR15, RZ ;  /* 0x0000000ff0f07c24 */ /* 0x000fe2000f8e02ff */
[----:B------:R3:W-:Y:S01]  /*4df0*/  LDGSTS.E [R23+0x800], desc[UR22][R30.64], P1 ;  /* 0x008000001e177fae */ /* 0x0007e200089a1016 */
[----:B------:R-:W-:Y:S02]  /*4e00*/  IMAD.U32 R155, RZ, RZ, UR9 ;  /* 0x00000009ff9b7e24 */ /* 0x000fe4000f8e00ff */
[----:B------:R-:W-:Y:S01]  /*4e10*/  IMAD R238, R238, UR15, RZ ;  /* 0x0000000feeee7c24 */ /* 0x000fe2000f8e02ff */
[----:B-1----:R-:W-:Y:S01]  /*4e20*/  LEA R26, P3, R243, R46, 0x2 ;  /* 0x0000002ef31a7211 */ /* 0x002fe200078610ff */
[----:B------:R1:W-:Y:S01]  /*4e30*/  LDGSTS.E [R23+0xc00], desc[UR22][R28.64], P1 ;  /* 0x00c000001c177fae */ /* 0x0003e200089a1016 */
[----:B------:R-:W-:-:S02]  /*4e40*/  IMAD.U32 R153, RZ, RZ, UR9 ;  /* 0x00000009ff997e24 */ /* 0x000fc4000f8e00ff */
[-C--:B------:R-:W-:Y:S01]  /*4e50*/  LEA.HI.X.SX32 R27, R243, R47.reuse, 0x2, P3 ;  /* 0x0000002ff31b7211 */ /* 0x080fe200018f16ff */
[----:B------:R-:W-:Y:S01]  /*4e60*/  IMAD R236, R236, UR15, RZ ;  /* 0x0000000fecec7c24 */ /* 0x000fe2000f8e02ff */
[-C--:B--2---:R-:W-:Y:S01]  /*4e70*/  LEA R32, P0, R241, R46.reuse, 0x2 ;  /* 0x0000002ef1207211 */ /* 0x084fe200078010ff */
[----:B------:R-:W-:Y:S01]  /*4e80*/  IMAD.U32 R151, RZ, RZ, UR9 ;  /* 0x00000009ff977e24 */ /* 0x000fe2000f8e00ff */
[-C--:B---3--:R-:W-:Y:S01]  /*4e90*/  LEA R30, P3, R239, R46.reuse, 0x2 ;  /* 0x0000002eef1e7211 */ /* 0x088fe200078610ff */
[----:B------:R-:W-:Y:S01]  /*4ea0*/  IMAD.WIDE R196, R197, 0x4, R26 ;  /* 0x00000004c5c47825 */ /* 0x000fe200078e021a */
[-C--:B------:R-:W-:Y:S01]  /*4eb0*/  LEA.HI.X.SX32 R33, R241, R47.reuse, 0x2, P0 ;  /* 0x0000002ff1217211 */ /* 0x080fe200000f16ff */
[----:B------:R2:W-:Y:S01]  /*4ec0*/  LDGSTS.E [R23+0x1000], desc[UR22][R26.64], P1 ;  /* 0x010000001a177fae */ /* 0x0005e200089a1016 */
[-C--:B------:R-:W-:Y:S01]  /*4ed0*/  LEA.HI.X.SX32 R31, R239, R47.reuse, 0x2, P3 ;  /* 0x0000002fef1f7211 */ /* 0x080fe200018f16ff */
[----:B------:R-:W-:Y:S01]  /*4ee0*/  IMAD R234, R234, UR15, RZ ;  /* 0x0000000feaea7c24 */ /* 0x000fe2000f8e02ff */
[-C--:B-1----:R-:W-:Y:S01]  /*4ef0*/  LEA R28, P0, R237, R46.reuse, 0x2 ;  /* 0x0000002eed1c7211 */ /* 0x082fe200078010ff */
[----:B------:R-:W-:Y:S01]  /*4f00*/  IMAD.WIDE R194, R195, 0x4, R32 ;  /* 0x00000004c3c27825 */ /* 0x000fe200078e0220 */
[----:B------:R1:W-:Y:S02]  /*4f10*/  LDGSTS.E [R23+0x1400], desc[UR22][R32.64], P1 ;  /* 0x0140000020177fae */ /* 0x0003e400089a1016 */
[----:B------:R-:W-:Y:S01]  /*4f20*/  LEA.HI.X.SX32 R29, R237, R47, 0x2, P0 ;  /* 0x0000002fed1d7211 */ /* 0x000fe200000f16ff */
[----:B------:R-:W-:Y:S01]  /*4f30*/  IMAD.WIDE R192, R193, 0x4, R30 ;  /* 0x00000004c1c07825 */ /* 0x000fe200078e021e */
[----:B------:R3:W-:Y:S01]  /*4f40*/  LDGSTS.E [R23+0x1800], desc[UR22][R30.64], P1 ;  /* 0x018000001e177fae */ /* 0x0007e200089a1016 */
[----:B--2---:R-:W-:-:S02]  /*4f50*/  LEA R26, P3, R235, R46, 0x2 ;  /* 0x0000002eeb1a7211 */ /* 0x004fc400078610ff */
[----:B------:R-:W-:Y:S01]  /*4f60*/  IMAD.WIDE R190, R191, 0x4, R28 ;  /* 0x00000004bfbe7825 */ /* 0x000fe200078e021c */
[----:B------:R2:W-:Y:S01]  /*4f70*/  LDGSTS.E [R23+0x1c00], desc[UR22][R28.64], P1 ;  /* 0x01c000001c177fae */ /* 0x0005e200089a1016 */
[-C--:B------:R-:W-:Y:S02]  /*4f80*/  LEA.HI.X.SX32 R27, R235, R47.reuse, 0x2, P3 ;  /* 0x0000002feb1b7211 */ /* 0x080fe400018f16ff */
[----:B------:R-:W-:Y:S01]  /*4f90*/  IMAD.U32 R149, RZ, RZ, UR9 ;  /* 0x00000009ff957e24 */ /* 0x000fe2000f8e00ff */
[-C--:B-1----:R-:W-:Y:S01]  /*4fa0*/  LEA R32, P0, R233, R46.reuse, 0x2 ;  /* 0x0000002ee9207211 */ /* 0x082fe200078010ff */
[----:B------:R-:W-:Y:S01]  /*4fb0*/  IMAD R232, R232, UR15, RZ ;  /* 0x0000000fe8e87c24 */ /* 0x000fe2000f8e02ff */
[-C--:B---3--:R-:W-:Y:S01]  /*4fc0*/  LEA R30, P3, R231, R46.reuse, 0x2 ;  /* 0x0000002ee71e7211 */ /* 0x088fe200078610ff */
[----:B------:R-:W-:Y:S01]  /*4fd0*/  IMAD.WIDE R188, R189, 0x4, R26 ;  /* 0x00000004bdbc7825 */ /* 0x000fe200078e021a */
[-C--:B------:R-:W-:Y:S01]  /*4fe0*/  LEA.HI.X.SX32 R33, R233, R47.reuse, 0x2, P0 ;  /* 0x0000002fe9217211 */ /* 0x080fe200000f16ff */
[----:B------:R1:W-:Y:S01]  /*4ff0*/  LDGSTS.E [R23+0x2000], desc[UR22][R26.64], P1 ;  /* 0x020000001a177fae */ /* 0x0003e200089a1016 */
[----:B------:R-:W-:Y:S01]  /*5000*/  LEA.HI.X.SX32 R31, R231, R47, 0x2, P3 ;  /* 0x0000002fe71f7211 */ /* 0x000fe200018f16ff */
[----:B------:R-:W-:Y:S01]  /*5010*/  IMAD.U32 R147, RZ, RZ, UR9 ;  /* 0x00000009ff937e24 */ /* 0x000fe2000f8e00ff */
[----:B--2---:R-:W-:Y:S01]  /*5020*/  LEA R28, P0, R229, R46, 0x2 ;  /* 0x0000002ee51c7211 */ /* 0x004fe200078010ff */
[----:B------:R2:W-:Y:S01]  /*5030*/  LDGSTS.E [R23+0x2400], desc[UR22][R32.64], P1 ;  /* 0x0240000020177fae */ /* 0x0005e200089a1016 */
[----:B------:R-:W-:-:S02]  /*5040*/  IMAD.WIDE R186, R187, 0x4, R32 ;  /* 0x00000004bbba7825 */ /* 0x000fc400078e0220 */
[----:B------:R-:W-:Y:S01]  /*5050*/  LEA.HI.X.SX32 R29, R229, R47, 0x2, P0 ;  /* 0x0000002fe51d7211 */ /* 0x000fe200000f16ff */
[----:B------:R-:W-:Y:S01]  /*5060*/  LDGSTS.E [R23+0x2800], desc[UR22][R30.64], P1 ;  /* 0x028000001e177fae */ /* 0x000fe200089a1016 */
[----:B------:R-:W-:Y:S01]  /*5070*/  IMAD.WIDE R184, R185, 0x4, R30 ;  /* 0x00000004b9b87825 */ /* 0x000fe200078e021e */
[----:B-1----:R-:W-:-:S03]  /*5080*/  LEA R26, P3, R227, R46, 0x2 ;  /* 0x0000002ee31a7211 */ /* 0x002fc600078610ff */
[----:B------:R-:W-:Y:S01]  /*5090*/  IMAD.WIDE R182, R183, 0x4, R28 ;  /* 0x00000004b7b67825 */ /* 0x000fe200078e021c */
[----:B------:R1:W-:Y:S01]  /*50a0*/  LDGSTS.E [R23+0x2c00], desc[UR22][R28.64], P1 ;  /* 0x02c000001c177fae */ /* 0x0003e200089a1016 */
[-C--:B------:R-:W-:Y:S02]  /*50b0*/  LEA.HI.X.SX32 R27, R227, R47.reuse, 0x2, P3 ;  /* 0x0000002fe31b7211 */ /* 0x080fe400018f16ff */
[----:B--2---:R-:W-:Y:S01]  /*50c0*/  IMAD R33, R40, UR15, RZ ;  /* 0x0000000f28217c24 */ /* 0x004fe2000f8e02ff */
[C---:B------:R-:W-:Y:S01]  /*50d0*/  LEA R40, P6, R250.reuse, R46, 0x2 ;  /* 0x0000002efa287211 */ /* 0x040fe200078c10ff */
[----:B------:R-:W-:Y:S02]  /*50e0*/  IMAD R32, R41, UR15, RZ ;  /* 0x0000000f29207c24 */ /* 0x000fe4000f8e02ff */
[----:B------:R-:W-:Y:S01]  /*50f0*/  IMAD.WIDE R180, R181, 0x4, R26 ;  /* 0x00000004b5b47825 */ /* 0x000fe200078e021a */
[----:B------:R2:W-:Y:S01]  /*5100*/  LDGSTS.E [R23+0x3000], desc[UR22][R26.64], P1 ;  /* 0x030000001a177fae */ /* 0x0005e200089a1016 */
[----:B------:R-:W-:-:S02]  /*5110*/  LEA.HI.X.SX32 R41, R250, R47, 0x2, P6 ;  /* 0x0000002ffa297211 */ /* 0x000fc400030f16ff */
[----:B------:R-:W-:Y:S01]  /*5120*/  IMAD R230, R230, UR15, RZ ;  /* 0x0000000fe6e67c24 */ /* 0x000fe2000f8e02ff */
[----:B-1----:R-:W-:Y:S01]  /*5130*/  LEA R28, P0, R225, R46, 0x2 ;  /* 0x0000002ee11c7211 */ /* 0x002fe200078010ff */
[----:B------:R-:W-:Y:S02]  /*5140*/  IMAD.U32 R145, RZ, RZ, UR9 ;  /* 0x00000009ff917e24 */ /* 0x000fe4000f8e00ff */
[----:B------:R-:W-:Y:S01]  /*5150*/  IMAD.WIDE R162, R163, 0x4, R40 ;  /* 0x00000004a3a27825 */ /* 0x000fe200078e0228 */
[----:B------:R-:W-:-:S03]  /*5160*/  LEA.HI.X.SX32 R29, R225, R47, 0x2, P0 ;  /* 0x0000002fe11d7211 */ /* 0x000fc600000f16ff */
[----:B------:R-:W-:Y:S01]  /*5170*/  IMAD R228, R228, UR15, RZ ;  /* 0x0000000fe4e47c24 */ /* 0x000fe2000f8e02ff */
[-C--:B--2---:R-:W-:Y:S01]  /*5180*/  LEA R26, P3, R223, R46.reuse, 0x2 ;  /* 0x0000002edf1a7211 */ /* 0x084fe200078610ff */
[----:B------:R-:W-:Y:S01]  /*5190*/  IMAD.WIDE R178, R179, 0x4, R28 ;  /* 0x00000004b3b27825 */ /* 0x000fe200078e021c */
[----:B------:R1:W-:Y:S02]  /*51a0*/  LDGSTS.E [R23+0x3400], desc[UR22][R28.64], P1 ;  /* 0x034000001c177fae */ /* 0x0003e400089a1016 */
[----:B------:R-:W-:Y:S01]  /*51b0*/  LEA.HI.X.SX32 R27, R223, R47, 0x2, P3 ;  /* 0x0000002fdf1b7211 */ /* 0x000fe200018f16ff */
[----:B------:R-:W-:Y:S02]  /*51c0*/  IMAD.U32 R143, RZ, RZ, UR9 ;  /* 0x00000009ff8f7e24 */ /* 0x000fe4000f8e00ff */
[----:B------:R-:W-:Y:S02]  /*51d0*/  IMAD R226, R226, UR15, RZ ;  /* 0x0000000fe2e27c24 */ /* 0x000fe4000f8e02ff */
[----:B------:R-:W-:Y:S01]  /*51e0*/  IMAD.WIDE R176, R177, 0x4, R26 ;  /* 0x00000004b1b07825 */ /* 0x000fe200078e021a */
[----:B------:R2:W-:Y:S03]  /*51f0*/  LDGSTS.E [R23+0x3800], desc[UR22][R26.64], P1 ;  /* 0x038000001a177fae */ /* 0x0005e600089a1016 */
[----:B------:R-:W-:Y:S01]  /*5200*/  IMAD.U32 R141, RZ, RZ, UR9 ;  /* 0x00000009ff8d7e24 */ /* 0x000fe2000f8e00ff */
[----:B-1----:R-:W-:Y:S01]  /*5210*/  LEA R28, P0, R221, R46, 0x2 ;  /* 0x0000002edd1c7211 */ /* 0x002fe200078010ff */
[----:B------:R-:W-:-:S02]  /*5220*/  IMAD R224, R224, UR15, RZ ;  /* 0x0000000fe0e07c24 */ /* 0x000fc4000f8e02ff */
[----:B------:R-:W-:Y:S01]  /*5230*/  IMAD.U32 R139, RZ, RZ, UR9 ;  /* 0x00000009ff8b7e24 */ /* 0x000fe2000f8e00ff */
[-C--:B------:R-:W-:Y:S01]  /*5240*/  LEA.HI.X.SX32 R29, R221, R47.reuse, 0x2, P0 ;  /* 0x0000002fdd1d7211 */ /* 0x080fe200000f16ff */
[----:B------:R-:W-:Y:S01]  /*5250*/  IMAD R222, R222, UR15, RZ ;  /* 0x0000000fdede7c24 */ /* 0x000fe2000f8e02ff */
[-C--:B------:R-:W-:Y:S01]  /*5260*/  LEA R30, P0, R217, R46.reuse, 0x2 ;  /* 0x0000002ed91e7211 */ /* 0x080fe200078010ff */
[----:B------:R-:W-:Y:S01]  /*5270*/  IMAD.U32 R137, RZ, RZ, UR9 ;  /* 0x00000009ff897e24 */ /* 0x000fe2000f8e00ff */
[----:B--2---:R-:W-:Y:S01]  /*5280*/  LEA R26, P3, R219, R46, 0x2 ;  /* 0x0000002edb1a7211 */ /* 0x004fe200078610ff */
[----:B------:R-:W-:Y:S01]  /*5290*/  IMAD.WIDE R174, R175, 0x4, R28 ;  /* 0x00000004afae7825 */ /* 0x000fe200078e021c */
[----:B------:R1:W-:Y:S01]  /*52a0*/  LDGSTS.E [R23+0x3c00], desc[UR22][R28.64], P1 ;  /* 0x03c000001c177fae */ /* 0x0003e200089a1016 */
[-C--:B------:R-:W-:Y:S02]  /*52b0*/  LEA.HI.X.SX32 R31, R217, R47.reuse, 0x2, P0 ;  /* 0x0000002fd91f7211 */ /* 0x080fe400000f16ff */
[----:B------:R-:W-:Y:S01]  /*52c0*/  LEA.HI.X.SX32 R27, R219, R47, 0x2, P3 ;  /* 0x0000002fdb1b7211 */ /* 0x000fe200018f16ff */
[----:B------:R-:W-:-:S02]  /*52d0*/  IMAD R220, R220, UR15, RZ ;  /* 0x0000000fdcdc7c24 */ /* 0x000fc4000f8e02ff */
[----:B------:R-:W-:Y:S02]  /*52e0*/  IMAD.WIDE R168, R169, 0x4, R30 ;  /* 0x00000004a9a87825 */ /* 0x000fe400078e021e */
[----:B------:R2:W-:Y:S02]  /*52f0*/  LDGSTS.E [R23+0x4000], desc[UR22][R26.64], P1 ;  /* 0x040000001a177fae */ /* 0x0005e400089a1016 */
[----:B------:R-:W-:Y:S01]  /*5300*/  IMAD.WIDE R170, R171, 0x4, R26 ;  /* 0x00000004abaa7825 */ /* 0x000fe200078e021a */
[C---:B-1----:R-:W-:Y:S01]  /*5310*/  LEA R28, P3, R211.reuse, R46, 0x2 ;  /* 0x0000002ed31c7211 */ /* 0x042fe200078610ff */
[----:B------:R1:W-:Y:S02]  /*5320*/  LDGSTS.E [R23+0x4400], desc[UR22][R30.64], P1 ;  /* 0x044000001e177fae */ /* 0x0003e400089a1016 */
[----:B------:R-:W-:Y:S01]  /*5330*/  IMAD.U32 R134, RZ, RZ, UR9 ;  /* 0x00000009ff867e24 */ /* 0x000fe2000f8e00ff */
[----:B------:R-:W-:Y:S01]  /*5340*/  LEA.HI.X.SX32 R29, R211, R47, 0x2, P3 ;  /* 0x0000002fd31d7211 */ /* 0x000fe200018f16ff */
[----:B------:R-:W-:-:S02]  /*5350*/  IMAD R218, R218, UR15, RZ ;  /* 0x0000000fdada7c24 */ /* 0x000fc4000f8e02ff */
[----:B------:R-:W-:Y:S01]  /*5360*/  IMAD.U32 R132, RZ, RZ, UR9 ;  /* 0x00000009ff847e24 */ /* 0x000fe2000f8e00ff */
[-C--:B--2---:R-:W-:Y:S01]  /*5370*/  LEA R26, P0, R209, R46.reuse, 0x2 ;  /* 0x0000002ed11a7211 */ /* 0x084fe200078010ff */
[----:B------:R2:W-:Y:S01]  /*5380*/  LDGSTS.E [R23+0x4800], desc[UR22][R28.64], P1 ;  /* 0x048000001c177fae */ /* 0x0005e200089a1016 */
[----:B------:R-:W-:Y:S02]  /*5390*/  IMAD.WIDE R166, R167, 0x4, R28 ;  /* 0x00000004a7a67825 */ /* 0x000fe400078e021c */
[----:B------:R-:W-:Y:S02]  /*53a0*/  LEA.HI.X.SX32 R27, R209, R47, 0x2, P0 ;  /* 0x0000002fd11b7211 */ /* 0x000fe400000f16ff */
[----:B-1----:R-:W-:Y:S02]  /*53b0*/  IMAD R30, R43, UR15, RZ ;  /* 0x0000000f2b1e7c24 */ /* 0x002fe4000f8e02ff */
[----:B------:R-:W-:Y:S01]  /*53c0*/  IMAD R31, R42, UR15, RZ ;  /* 0x0000000f2a1f7c24 */ /* 0x000fe2000f8e02ff */
[----:B------:R1:W-:Y:S01]  /*53d0*/  LDGSTS.E [R23+0x4c00], desc[UR22][R26.64], P1 ;  /* 0x04c000001a177fae */ /* 0x0003e200089a1016 */
[----:B------:R-:W-:Y:S01]  /*53e0*/  IMAD.WIDE R164, R165, 0x4, R26 ;  /* 0x00000004a5a47825 */ /* 0x000fe200078e021a */
[----:B------:R-:W-:-:S02]  /*53f0*/  LEA R110, P6, R30, R46, 0x2 ;  /* 0x0000002e1e6e7211 */ /* 0x000fc400078c10ff */
[-C--:B------:R-:W-:Y:S01]  /*5400*/  LEA R42, P0, R248, R46.reuse, 0x2 ;  /* 0x0000002ef82a7211 */ /* 0x080fe200078010ff */
[----:B--2---:R-:W-:Y:S01]  /*5410*/  IMAD R28, R49, UR15, RZ ;  /* 0x0000000f311c7c24 */ /* 0x004fe2000f8e02ff */
[-C--:B------:R-:W-:Y:S01]  /*5420*/  LEA.HI.X.SX32 R111, R30, R47.reuse, 0x2, P6 ;  /* 0x0000002f1e6f7211 */ /* 0x080fe200030f16ff */
[----:B------:R-:W-:Y:S01]  /*5430*/  IMAD R29, R48, UR15, RZ ;  /* 0x0000000f301d7c24 */ /* 0x000fe2000f8e02ff */
[-C--:B------:R-:W-:Y:S01]  /*5440*/  LEA R94, P6, R34, R46.reuse, 0x2 ;  /* 0x0000002e225e7211 */ /* 0x080fe200078c10ff */
[----:B------:R-:W-:Y:S01]  /*5450*/  IMAD R212, R212, UR15, RZ ;  /* 0x0000000fd4d47c24 */ /* 0x000fe2000f8e02ff */
[-C--:B------:R-:W-:Y:S01]  /*5460*/  LEA R118, P3, R28, R46.reuse, 0x2 ;  /* 0x0000002e1c767211 */ /* 0x080fe200078610ff */
[----:B------:R-:W-:Y:S01]  /*5470*/  IMAD.U32 R130, RZ, RZ, UR9 ;  /* 0x00000009ff827e24 */ /* 0x000fe2000f8e00ff */
[-C--:B------:R-:W-:Y:S01]  /*5480*/  LEA R114, P4, R29, R46.reuse, 0x2 ;  /* 0x0000002e1d727211 */ /* 0x080fe200078810ff */
[----:B-1----:R-:W-:Y:S01]  /*5490*/  IMAD R27, R52, UR15, RZ ;  /* 0x0000000f341b7c24 */ /* 0x002fe2000f8e02ff */
[-C--:B------:R-:W-:Y:S01]  /*54a0*/  LEA.HI.X.SX32 R119, R28, R47.reuse, 0x2, P3 ;  /* 0x0000002f1c777211 */ /* 0x080fe200018f16ff */
[----:B------:R-:W-:Y:S01]  /*54b0*/  VIADD R26, R173, UR10 ;  /* 0x0000000aad1a7c36 */ /* 0x000fe20008000000 */
[-C--:B------:R-:W-:Y:S01]  /*54c0*/  LEA R102, P3, R32, R46.reuse, 0x2 ;  /* 0x0000002e20667211 */ /* 0x080fe200078610ff */
[----:B------:R-:W-:Y:S01]  /*54d0*/  IMAD R210, R210, UR15, RZ ;  /* 0x0000000fd2d27c24 */ /* 0x000fe2000f8e02ff */
[-C--:B------:R-:W-:Y:S01]  /*54e0*/  LEA R122, P5, R27, R46.reuse, 0x2 ;  /* 0x0000002e1b7a7211 */ /* 0x080fe200078a10ff */
[----:B------:R-:W-:Y:S01]  /*54f0*/  IMAD R208, R208, UR15, RZ ;  /* 0x0000000fd0d07c24 */ /* 0x000fe2000f8e02ff */
[-C--:B------:R-:W-:Y:S01]  /*5500*/  LEA.HI.X.SX32 R115, R29, R47.reuse, 0x2, P4 ;  /* 0x0000002f1d737211 */ /* 0x080fe200020f16ff */
[----:B------:R-:W-:Y:S01]  /*5510*/  IMAD.U32 R126, RZ, RZ, UR9 ;  /* 0x00000009ff7e7e24 */ /* 0x000fe2000f8e00ff */
[-C--:B------:R-:W-:Y:S01]  /*5520*/  LEA.HI.X.SX32 R123, R27, R47.reuse, 0x2, P5 ;  /* 0x0000002f1b7b7211 */ /* 0x080fe200028f16ff */
[----:B------:R-:W-:Y:S01]  /*5530*/  IMAD R39, R39, UR15, RZ ;  /* 0x0000000f27277c24 */ /* 0x000fe2000f8e02ff */
[-C--:B------:R-:W-:Y:S01]  /*5540*/  LEA R106, P5, R31, R46.reuse, 0x2 ;  /* 0x0000002e1f6a7211 */ /* 0x080fe200078a10ff */
[----:B------:R-:W-:Y:S01]  /*5550*/  IMAD.U32 R128, RZ, RZ, UR9 ;  /* 0x00000009ff807e24 */ /* 0x000fe2000f8e00ff */
[-C--:B------:R-:W-:Y:S01]  /*5560*/  LEA R98, P4, R33, R46.reuse, 0x2 ;  /* 0x0000002e21627211 */ /* 0x080fe200078810ff */
[----:B------:R-:W-:Y:S01]  /*5570*/  LDGSTS.E [R23+0x5000], desc[UR22][R122.64], P1 ;  /* 0x050000007a177fae */ /* 0x000fe200089a1016 */
[-C--:B------:R-:W-:Y:S01]  /*5580*/  LEA.HI.X.SX32 R107, R31, R47.reuse, 0x2, P5 ;  /* 0x0000002f1f6b7211 */ /* 0x080fe200028f16ff */
[----:B------:R-:W-:Y:S01]  /*5590*/  IMAD R172, R172, UR15, RZ ;  /* 0x0000000facac7c24 */ /* 0x000fe2000f8e02ff */
        /* <DEDUP_REMOVED lines=12> */
[----:B------:R-:W-:Y:S01]  /*5660*/  LEA R48, P6, R38, R46, 0x2 ;  /* 0x0000002e26307211 */ /* 0x000fe200078c10ff */
[----:B------:R-:W-:Y:S01]  /*5670*/  LDGSTS.E [R23+0x6000], desc[UR22][R106.64], P1 ;  /* 0x060000006a177fae */ /* 0x000fe200089a1016 */
[-C--:B------:R-:W-:Y:S01]  /*5680*/  LEA.HI.X.SX32 R91, R35, R47.reuse, 0x2, P5 ;  /* 0x0000002f235b7211 */ /* 0x080fe200028f16ff */
[----:B------:R-:W-:Y:S01]  /*5690*/  IMAD.U32 R216, RZ, RZ, UR9 ;  /* 0x00000009ffd87e24 */ /* 0x000fe2000f8e00ff */
[-C--:B------:R-:W-:Y:S01]  /*56a0*/  LEA.HI.X.SX32 R59, R36, R47.reuse, 0x2, P3 ;  /* 0x0000002f243b7211 */ /* 0x080fe200018f16ff */
[----:B------:R-:W-:Y:S01]  /*56b0*/  LDGSTS.E [R23+0x6400], desc[UR22][R102.64], P1 ;  /* 0x0640000066177fae */ /* 0x000fe200089a1016 */
[----:B------:R-:W-:-:S02]  /*56c0*/  LEA.HI.X.SX32 R53, R37, R47, 0x2, P4 ;  /* 0x0000002f25357211 */ /* 0x000fc400020f16ff */
[-C--:B------:R-:W-:Y:S01]  /*56d0*/  LEA.HI.X.SX32 R49, R38, R47.reuse, 0x2, P6 ;  /* 0x0000002f26317211 */ /* 0x080fe200030f16ff */
[----:B------:R-:W-:Y:S01]  /*56e0*/  LDGSTS.E [R23+0x6800], desc[UR22][R98.64], P1 ;  /* 0x0680000062177fae */ /* 0x000fe200089a1016 */
[----:B------:R-:W-:Y:S02]  /*56f0*/  LEA.HI.X.SX32 R43, R248, R47, 0x2, P0 ;  /* 0x0000002ff82b7211 */ /* 0x000fe400000f16ff */
[----:B------:R-:W-:Y:S01]  /*5700*/  PLOP3.LUT P4, PT, PT, PT, UP1, 0x80, 0x8 ;  /* 0x000000000008781c */ /* 0x000fe20003f8f018 */
[----:B------:R-:W-:Y:S01]  /*5710*/  LDGSTS.E [R23+0x6c00], desc[UR22][R94.64], P1 ;  /* 0x06c000005e177fae */ /* 0x000fe200089a1016 */
[----:B------:R-:W-:-:S03]  /*5720*/  IMAD.WIDE R160, R161, 0x4, R42 ;  /* 0x00000004a1a07825 */ /* 0x000fc600078e022a */
[----:B------:R-:W-:Y:S04]  /*5730*/  LDGSTS.E [R23+0x7000], desc[UR22][R90.64], P1 ;  /* 0x070000005a177fae */ /* 0x000fe800089a1016 */
[----:B------:R-:W-:Y:S04]  /*5740*/  LDGSTS.E [R23+0x7400], desc[UR22][R58.64], P1 ;  /* 0x074000003a177fae */ /* 0x000fe800089a1016 */
[----:B------:R-:W-:Y:S04]  /*5750*/  LDGSTS.E [R23+0x7800], desc[UR22][R52.64], P1 ;  /* 0x0780000034177fae */ /* 0x000fe800089a1016 */
[----:B------:R1:W-:Y:S04]  /*5760*/  LDGSTS.E [R23+0x7c00], desc[UR22][R48.64], P1 ;  /* 0x07c0000030177fae */ /* 0x0003e800089a1016 */
[----:B------:R2:W-:Y:S04]  /*5770*/  LDGSTS.E [R26+0x200], desc[UR22][R40.64], P1 ;  /* 0x00200000281a7fae */ /* 0x0005e800089a1016 */
[----:B------:R3:W-:Y:S01]  /*5780*/  LDGSTS.E [R26+0x600], desc[UR22][R42.64], P1 ;  /* 0x006000002a1a7fae */ /* 0x0007e200089a1016 */
[----:B-1----:R-:W-:Y:S01]  /*5790*/  IMAD.WIDE R48, R216, 0x4, R48 ;  /* 0x00000004d8307825 */ /* 0x002fe200078e0230 */
[----:B--2---:R-:W-:-:S04]  /*57a0*/  LEA R40, P3, R246, R46, 0x2 ;  /* 0x0000002ef6287211 */ /* 0x004fc800078610ff */
[-C--:B------:R-:W-:Y:S02]  /*57b0*/  LEA.HI.X.SX32 R41, R246, R47.reuse, 0x2, P3 ;  /* 0x0000002ff6297211 */ /* 0x080fe400018f16ff */
[C---:B---3--:R-:W-:Y:S01]  /*57c0*/  LEA R42, P0, R244.reuse, R46, 0x2 ;  /* 0x0000002ef42a7211 */ /* 0x048fe200078010ff */
[----:B------:R-:W-:Y:S02]  /*57d0*/  IMAD.WIDE R158, R159, 0x4, R40 ;  /* 0x000000049f9e7825 */ /* 0x000fe400078e0228 */
[----:B------:R1:W-:Y:S01]  /*57e0*/  LDGSTS.E [R26+0xa00], desc[UR22][R40.64], P1 ;  /* 0x00a00000281a7fae */ /* 0x0003e200089a1016 */
[----:B------:R-:W-:-:S03]  /*57f0*/  LEA.HI.X.SX32 R43, R244, R47, 0x2, P0 ;  /* 0x0000002ff42b7211 */ /* 0x000fc600000f16ff */
[----:B------:R-:W-:Y:S02]  /*5800*/  IMAD.WIDE R156, R157, 0x4, R42 ;  /* 0x000000049d9c7825 */ /* 0x000fe400078e022a */
[----:B------:R2:W-:Y:S01]  /*5810*/  LDGSTS.E [R26+0xe00], desc[UR22][R42.64], P1 ;  /* 0x00e000002a1a7fae */ /* 0x0005e200089a1016 */
[----:B-1----:R-:W-:-:S04]  /*5820*/  LEA R40, P3, R242, R46, 0x2 ;  /* 0x0000002ef2287211 */ /* 0x002fc800078610ff */
[-C--:B------:R-:W-:Y:S02]  /*5830*/  LEA.HI.X.SX32 R41, R242, R47.reuse, 0x2, P3 ;  /* 0x0000002ff2297211 */ /* 0x080fe400018f16ff */
[C---:B--2---:R-:W-:Y:S01]  /*5840*/  LEA R42, P0, R240.reuse, R46, 0x2 ;  /* 0x0000002ef02a7211 */ /* 0x044fe200078010ff */
        /* <DEDUP_REMOVED lines=39> */
[----:B--2---:R-:W-:Y:S01]  /*5ac0*/  LEA R42, P0, R220, R46, 0x2 ;  /* 0x0000002edc2a7211 */ /* 0x004fe200078010ff */
[----:B------:R-:W-:Y:S02]  /*5ad0*/  IMAD.WIDE R134, R134, 0x4, R40 ;  /* 0x0000000486867825 */ /* 0x000fe400078e0228 */
[----:B------:R1:W-:Y:S01]  /*5ae0*/  LDGSTS.E [R26+0x3a00], desc[UR22][R40.64], P1 ;  /* 0x03a00000281a7fae */ /* 0x0003e200089a1016 */
[----:B------:R-:W-:-:S03]  /*5af0*/  LEA.HI.X.SX32 R43, R220, R47, 0x2, P0 ;  /* 0x0000002fdc2b7211 */ /* 0x000fc600000f16ff */
[----:B------:R-:W-:Y:S02]  /*5b00*/  IMAD.WIDE R132, R132, 0x4, R42 ;  /* 0x0000000484847825 */ /* 0x000fe400078e022a */
[----:B------:R2:W-:Y:S01]  /*5b10*/  LDGSTS.E [R26+0x3e00], desc[UR22][R42.64], P1 ;  /* 0x03e000002a1a7fae */ /* 0x0005e200089a1016 */
[----:B-1----:R-:W-:-:S04]  /*5b20*/  LEA R40, P3, R218, R46, 0x2 ;  /* 0x0000002eda287211 */ /* 0x002fc800078610ff */
[-C--:B------:R-:W-:Y:S02]  /*5b30*/  LEA.HI.X.SX32 R41, R218, R47.reuse, 0x2, P3 ;  /* 0x0000002fda297211 */ /* 0x080fe400018f16ff */
[-C--:B--2---:R-:W-:Y:S01]  /*5b40*/  LEA R42, P0, R212, R46.reuse, 0x2 ;  /* 0x0000002ed42a7211 */ /* 0x084fe200078010ff */
[----:B------:R-:W-:Y:S02]  /*5b50*/  IMAD.WIDE R130, R130, 0x4, R40 ;  /* 0x0000000482827825 */ /* 0x000fe400078e0228 */
[----:B------:R1:W-:Y:S01]  /*5b60*/  LDGSTS.E [R26+0x4200], desc[UR22][R40.64], P1 ;  /* 0x04200000281a7fae */ /* 0x0003e200089a1016 */
[----:B------:R-:W-:Y:S02]  /*5b70*/  LEA.HI.X.SX32 R43, R212, R47, 0x2, P0 ;  /* 0x0000002fd42b7211 */ /* 0x000fe400000f16ff */
[----:B------:R-:W-:-:S03]  /*5b80*/  LEA R124, P0, R208, R46, 0x2 ;  /* 0x0000002ed07c7211 */ /* 0x000fc600078010ff */
[----:B------:R2:W-:Y:S01]  /*5b90*/  LDGSTS.E [R26+0x4600], desc[UR22][R42.64], P1 ;  /* 0x046000002a1a7fae */ /* 0x0005e200089a1016 */
[-C--:B------:R-:W-:Y:S01]  /*5ba0*/  LEA.HI.X.SX32 R125, R208, R47.reuse, 0x2, P0 ;  /* 0x0000002fd07d7211 */ /* 0x080fe200000f16ff */
[----:B------:R-:W-:Y:S01]  /*5bb0*/  IMAD.WIDE R128, R128, 0x4, R42 ;  /* 0x0000000480807825 */ /* 0x000fe200078e022a */
[CC--:B------:R-:W-:Y:S02]  /*5bc0*/  LEA R120, P0, R39.reuse, R46.reuse, 0x2 ;  /* 0x0000002e27787211 */ /* 0x0c0fe400078010ff */
[C---:B-1----:R-:W-:Y:S02]  /*5bd0*/  LEA R40, P3, R210.reuse, R46, 0x2 ;  /* 0x0000002ed2287211 */ /* 0x042fe400078610ff */
[-C--:B------:R-:W-:Y:S02]  /*5be0*/  LEA.HI.X.SX32 R121, R39, R47.reuse, 0x2, P0 ;  /* 0x0000002f27797211 */ /* 0x080fe400000f16ff */
[----:B------:R-:W-:Y:S01]  /*5bf0*/  LEA.HI.X.SX32 R41, R210, R47, 0x2, P3 ;  /* 0x0000002fd2297211 */ /* 0x000fe200018f16ff */
[----:B--2---:R-:W-:Y:S01]  /*5c00*/  IMAD.U32 R42, RZ, RZ, UR9 ;  /* 0x00000009ff2a7e24 */ /* 0x004fe2000f8e00ff */
[----:B------:R-:W-:Y:S01]  /*5c10*/  PLOP3.LUT P3, PT, PT, PT, UP1, 0x80, 0x8 ;  /* 0x000000000008781c */ /* 0x000fe20003f6f018 */
[----:B------:R-:W-:-:S02]  /*5c20*/  IMAD.U32 R43, RZ, RZ, UR9 ;  /* 0x00000009ff2b7e24 */ /* 0x000fc4000f8e00ff */
[----:B------:R1:W-:Y:S01]  /*5c30*/  LDGSTS.E [R26+0x4a00], desc[UR22][R40.64], P1 ;  /* 0x04a00000281a7fae */ /* 0x0003e200089a1016 */
[----:B------:R-:W-:-:S03]  /*5c40*/  IMAD.WIDE R126, R126, 0x4, R40 ;  /* 0x000000047e7e7825 */ /* 0x000fc600078e0228 */
[----:B------:R2:W-:Y:S01]  /*5c50*/  LDGSTS.E [R26+0x4e00], desc[UR22][R124.64], P1 ;  /* 0x04e000007c1a7fae */ /* 0x0005e200089a1016 */
[----:B------:R-:W-:-:S03]  /*5c60*/  IMAD.WIDE R114, R42, 0x4, R114 ;  /* 0x000000042a727825 */ /* 0x000fc600078e0272 */
[----:B------:R3:W-:Y:S01]  /*5c70*/  LDGSTS.E [R26+0x5200], desc[UR22][R120.64], P1 ;  /* 0x05200000781a7fae */ /* 0x0007e200089a1016 */
[----:B------:R-:W-:-:S04]  /*5c80*/  IMAD.WIDE R110, R43, 0x4, R110 ;  /* 0x000000042b6e7825 */ /* 0x000fc800078e026e */
[----:B-1----:R-:W-:Y:S02]  /*5c90*/  IMAD.U32 R40, RZ, RZ, UR9 ;  /* 0x00000009ff287e24 */ /* 0x002fe4000f8e00ff */
[----:B------:R-:W-:Y:S02]  /*5ca0*/  IMAD.U32 R41, RZ, RZ, UR9 ;  /* 0x00000009ff297e24 */ /* 0x000fe4000f8e00ff */
[----:B------:R-:W-:-:S04]  /*5cb0*/  IMAD.WIDE R122, R40, 0x4, R122 ;  /* 0x00000004287a7825 */ /* 0x000fc800078e027a */
[----:B------:R-:W-:Y:S02]  /*5cc0*/  IMAD R40, R44, UR15, RZ ;  /* 0x0000000f2c287c24 */ /* 0x000fe4000f8e02ff */
[----:B--2---:R-:W-:-:S03]  /*5cd0*/  IMAD.WIDE R124, R41, 0x4, R124 ;  /* 0x00000004297c7825 */ /* 0x004fc600078e027c */
[----:B------:R-:W-:Y:S01]  /*5ce0*/  LEA R116, P0, R40, R46, 0x2 ;  /* 0x0000002e28747211 */ /* 0x000fe200078010ff */
[----:B------:R-:W-:-:S03]  /*5cf0*/  IMAD.WIDE R118, R41, 0x4, R118 ;  /* 0x0000000429767825 */ /* 0x000fc600078e0276 */
[-C--:B------:R-:W-:Y:S01]  /*5d00*/  LEA.HI.X.SX32 R117, R40, R47.reuse, 0x2, P0 ;  /* 0x0000002f28757211 */ /* 0x080fe200000f16ff */
[----:B------:R-:W-:Y:S02]  /*5d10*/  IMAD R41, R45, UR15, RZ ;  /* 0x0000000f2d297c24 */ /* 0x000fe4000f8e02ff */
[----:B---3--:R-:W-:Y:S02]  /*5d20*/  IMAD.WIDE R120, R42, 0x4, R120 ;  /* 0x000000042a787825 */ /* 0x008fe400078e0278 */
[----:B------:R1:W-:Y:S01]  /*5d30*/  LDGSTS.E [R26+0x5600], desc[UR22][R116.64], P1 ;  /* 0x05600000741a7fae */ /* 0x0003e200089a1016 */
[CC--:B------:R-:W-:Y:S01]  /*5d40*/  LEA R112, P0, R41.reuse, R46.reuse, 0x2 ;  /* 0x0000002e29707211 */ /* 0x0c0fe200078010ff */
[----:B------:R-:W-:Y:S02]  /*5d50*/  IMAD R42, R50, UR15, RZ ;  /* 0x0000000f322a7c24 */ /* 0x000fe4000f8e02ff */
[----:B------:R-:W-:Y:S01]  /*5d60*/  IMAD.U32 R44, RZ, RZ, UR9 ;  /* 0x00000009ff2c7e24 */ /* 0x000fe2000f8e00ff */
[----:B------:R-:W-:Y:S01]  /*5d70*/  LEA.HI.X.SX32 R113, R41, R47, 0x2, P0 ;  /* 0x0000002f29717211 */ /* 0x000fe200000f16ff */
[----:B------:R-:W-:Y:S01]  /*5d80*/  IMAD.U32 R45, RZ, RZ, UR9 ;  /* 0x00000009ff2d7e24 */ /* 0x000fe2000f8e00ff */
[----:B------:R-:W-:Y:S01]  /*5d90*/  LEA R108, P0, R42, R46, 0x2 ;  /* 0x0000002e2a6c7211 */ /* 0x000fe200078010ff */
[----:B------:R-:W-:-:S02]  /*5da0*/  IMAD.WIDE R106, R44, 0x4, R106 ;  /* 0x000000042c6a7825 */ /* 0x000fc400078e026a */
[----:B------:R2:W-:Y:S01]  /*5db0*/  LDGSTS.E [R26+0x5a00], desc[UR22][R112.64], P1 ;  /* 0x05a00000701a7fae */ /* 0x0005e200089a1016 */
[----:B------:R-:W-:Y:S01]  /*5dc0*/  LEA.HI.X.SX32 R109, R42, R47, 0x2, P0 ;  /* 0x0000002f2a6d7211 */ /* 0x000fe200000f16ff */
[----:B-1----:R-:W-:-:S04]  /*5dd0*/  IMAD.WIDE R116, R43, 0x4, R116 ;  /* 0x000000042b747825 */ /* 0x002fc800078e0274 */
[----:B------:R-:W-:Y:S01]  /*5de0*/  IMAD R43, R51, UR15, RZ ;  /* 0x0000000f332b7c24 */ /* 0x000fe2000f8e02ff */
[----:B------:R1:W-:Y:S01]  /*5df0*/  LDGSTS.E [R26+0x5e00], desc[UR22][R108.64], P1 ;  /* 0x05e000006c1a7fae */ /* 0x0003e200089a1016 */
[----:B------:R-:W-:-:S03]  /*5e00*/  IMAD.WIDE R102, R45, 0x4, R102 ;  /* 0x000000042d667825 */ /* 0x000fc600078e0266 */
[----:B------:R-:W-:Y:S01]  /*5e10*/  LEA R104, P0, R43, R46, 0x2 ;  /* 0x0000002e2b687211 */ /* 0x000fe200078010ff */
[----:B--2---:R-:W-:-:S03]  /*5e20*/  IMAD.WIDE R112, R44, 0x4, R112 ;  /* 0x000000042c707825 */ /* 0x004fc600078e0270 */
[-C--:B------:R-:W-:Y:S01]  /*5e30*/  LEA.HI.X.SX32 R105, R43, R47.reuse, 0x2, P0 ;  /* 0x0000002f2b697211 */ /* 0x080fe200000f16ff */
[----:B------:R-:W-:Y:S02]  /*5e40*/  IMAD R44, R54, UR15, RZ ;  /* 0x0000000f362c7c24 */ /* 0x000fe4000f8e02ff */
[----:B------:R-:W-:Y:S02]  /*5e50*/  IMAD.U32 R50, RZ, RZ, UR9 ;  /* 0x00000009ff327e24 */ /* 0x000fe4000f8e00ff */
[----:B-1----:R-:W-:Y:S01]  /*5e60*/  IMAD.WIDE R108, R45, 0x4, R108 ;  /* 0x000000042d6c7825 */ /* 0x002fe200078e026c */
[C---:B------:R-:W-:Y:S01]  /*5e70*/  LEA R100, P0, R44.reuse, R46, 0x2 ;  /* 0x0000002e2c647211 */ /* 0x040fe200078010ff */
[----:B------:R1:W-:Y:S02]  /*5e80*/  LDGSTS.E [R26+0x6200], desc[UR22][R104.64], P1 ;  /* 0x06200000681a7fae */ /* 0x0003e400089a1016 */
[----:B------:R-:W-:Y:S01]  /*5e90*/  IMAD R45, R55, UR15, RZ ;  /* 0x0000000f372d7c24 */ /* 0x000fe2000f8e02ff */
[----:B------:R-:W-:Y:S01]  /*5ea0*/  LEA.HI.X.SX32 R101, R44, R47, 0x2, P0 ;  /* 0x0000002f2c657211 */ /* 0x000fe200000f16ff */
[----:B------:R-:W-:-:S02]  /*5eb0*/  IMAD.U32 R51, RZ, RZ, UR9 ;  /* 0x00000009ff337e24 */ /* 0x000fc4000f8e00ff */
[C---:B------:R-:W-:Y:S01]  /*5ec0*/  IMAD.WIDE R98, R50.reuse, 0x4, R98 ;  /* 0x0000000432627825 */ /* 0x040fe200078e0262 */
[CC--:B------:R-:W-:Y:S01]  /*5ed0*/  LEA R96, P0, R45.reuse, R46.reuse, 0x2 ;  /* 0x0000002e2d607211 */ /* 0x0c0fe200078010ff */
[----:B------:R2:W-:Y:S02]  /*5ee0*/  LDGSTS.E [R26+0x6600], desc[UR22][R100.64], P1 ;  /* 0x06600000641a7fae */ /* 0x0005e400089a1016 */
[----:B------:R-:W-:Y:S01]  /*5ef0*/  IMAD.WIDE R94, R50, 0x4, R94 ;  /* 0x00000004325e7825 */ /* 0x000fe200078e025e */
[-C--:B------:R-:W-:Y:S02]  /*5f00*/  LEA.HI.X.SX32 R97, R45, R47.reuse, 0x2, P0 ;  /* 0x0000002f2d617211 */ /* 0x080fe400000f16ff */
[-C--:B------:R-:W-:Y:S01]  /*5f10*/  LEA R92, P0, R172, R46.reuse, 0x2 ;  /* 0x0000002eac5c7211 */ /* 0x080fe200078010ff */
[----:B-1----:R-:W-:Y:S02]  /*5f20*/  IMAD.WIDE R104, R50, 0x4, R104 ;  /* 0x0000000432687825 */ /* 0x002fe400078e0268 */
[----:B------:R1:W-:Y:S01]  /*5f30*/  LDGSTS.E [R26+0x6a00], desc[UR22][R96.64], P1 ;  /* 0x06a00000601a7fae */ /* 0x0003e200089a1016 */
[----:B------:R-:W-:Y:S01]  /*5f40*/  LEA.HI.X.SX32 R93, R172, R47, 0x2, P0 ;  /* 0x0000002fac5d7211 */ /* 0x000fe200000f16ff */
[----:B------:R-:W-:Y:S01]  /*5f50*/  IMAD.WIDE R90, R50, 0x4, R90 ;  /* 0x00000004325a7825 */ /* 0x000fe200078e025a */
[----:B------:R-:W-:-:S03]  /*5f60*/  LEA R62, P0, R213, R46, 0x2 ;  /* 0x0000002ed53e7211 */ /* 0x000fc600078010ff */
[----:B------:R-:W-:Y:S01]  /*5f70*/  IMAD.U32 R50, RZ, RZ, UR18 ;  /* 0x00000012ff327e24 */ /* 0x000fe2000f8e00ff */
[-C--:B------:R-:W-:Y:S01]  /*5f80*/  LEA.HI.X.SX32 R63, R213, R47.reuse, 0x2, P0 ;  /* 0x0000002fd53f7211 */ /* 0x080fe200000f16ff */
[----:B------:R3:W-:Y:S01]  /*5f90*/  LDGSTS.E [R26+0x6e00], desc[UR22][R92.64], P1 ;  /* 0x06e000005c1a7fae */ /* 0x0007e200089a1016 */
[C---:B------:R-:W-:Y:S01]  /*5fa0*/  LEA R54, P0, R214.reuse, R46, 0x2 ;  /* 0x0000002ed6367211 */ /* 0x040fe200078010ff */
[C---:B--2---:R-:W-:Y:S02]  /*5fb0*/  IMAD.WIDE R100, R51.reuse, 0x4, R100 ;  /* 0x0000000433647825 */ /* 0x044fe400078e0264 */
[----:B------:R-:W-:Y:S01]  /*5fc0*/  LDGSTS.E [R26+0x7200], desc[UR22][R62.64], P1 ;  /* 0x072000003e1a7fae */ /* 0x000fe200089a1016 */
[----:B------:R-:W-:Y:S01]  /*5fd0*/  LEA.HI.X.SX32 R55, R214, R47, 0x2, P0 ;  /* 0x0000002fd6377211 */ /* 0x000fe200000f16ff */
[----:B-1----:R-:W-:-:S04]  /*5fe0*/  IMAD.WIDE R96, R51, 0x4, R96 ;  /* 0x0000000433607825 */ /* 0x002fc800078e0260 */
[----:B------:R-:W-:Y:S01]  /*5ff0*/  IMAD.WIDE R88, R50, 0x4, R88 ;  /* 0x0000000432587825 */ /* 0x000fe200078e0258 */
[----:B------:R1:W-:Y:S03]  /*6000*/  LDGSTS.E [R26+0x7600], desc[UR22][R54.64], P1 ;  /* 0x07600000361a7fae */ /* 0x0003e600089a1016 */
[----:B---3--:R-:W-:-:S04]  /*6010*/  IMAD.WIDE R92, R51, 0x4, R92 ;  /* 0x00000004335c7825 */ /* 0x008fc800078e025c */
[----:B------:R-:W-:Y:S02]  /*6020*/  IMAD.U32 R51, RZ, RZ, UR18 ;  /* 0x00000012ff337e24 */ /* 0x000fe4000f8e00ff */
[----:B------:R-:W-:-:S04]  /*6030*/  IMAD.WIDE R84, R50, 0x4, R84 ;  /* 0x0000000432547825 */ /* 0x000fc800078e0254 */
[----:B------:R-:W-:-:S04]  /*6040*/  IMAD.WIDE R80, R50, 0x4, R80 ;  /* 0x0000000432507825 */ /* 0x000fc800078e0250 */
[----:B------:R-:W-:-:S04]  /*6050*/  IMAD.WIDE R76, R50, 0x4, R76 ;  /* 0x00000004324c7825 */ /* 0x000fc800078e024c */
[----:B------:R-:W-:-:S04]  /*6060*/  IMAD.WIDE R72, R50, 0x4, R72 ;  /* 0x0000000432487825 */ /* 0x000fc800078e0248 */
[----:B------:R-:W-:-:S04]  /*6070*/  IMAD.WIDE R68, R50, 0x4, R68 ;  /* 0x0000000432447825 */ /* 0x000fc800078e0244 */
[----:B------:R-:W-:-:S04]  /*6080*/  IMAD.WIDE R64, R50, 0x4, R64 ;  /* 0x0000000432407825 */ /* 0x000fc800078e0240 */
[----:B------:R-:W-:-:S04]  /*6090*/  IMAD.WIDE R60, R50, 0x4, R60 ;  /* 0x00000004323c7825 */ /* 0x000fc800078e023c */
[----:B------:R-:W-:-:S04]  /*60a0*/  IMAD.WIDE R56, R50, 0x4, R56 ;  /* 0x0000000432387825 */ /* 0x000fc800078e0238 */
        /* <DEDUP_REMOVED lines=9> */
[----:B-1----:R-:W-:-:S04]  /*6140*/  IMAD.WIDE R54, R50, 0x4, R54 ;  /* 0x0000000432367825 */ /* 0x002fc800078e0236 */
[----:B------:R-:W-:Y:S01]  /*6150*/  IMAD.WIDE R52, R50, 0x4, R52 ;  /* 0x0000000432347825 */ /* 0x000fe200078e0234 */
[----:B------:R-:W-:-:S03]  /*6160*/  LEA R50, P0, R215, R46, 0x2 ;  /* 0x0000002ed7327211 */ /* 0x000fc600078010ff */
[----:B------:R-:W-:-:S04]  /*6170*/  IMAD.WIDE R62, R51, 0x4, R62 ;  /* 0x00000004333e7825 */ /* 0x000fc800078e023e */
[----:B------:R-:W-:Y:S01]  /*6180*/  IMAD.WIDE R58, R51, 0x4, R58 ;  /* 0x00000004333a7825 */ /* 0x000fe200078e023a */
[----:B------:R-:W-:Y:S02]  /*6190*/  LEA.HI.X.SX32 R51, R215, R47, 0x2, P0 ;  /* 0x0000002fd7337211 */ /* 0x000fe400000f16ff */
[----:B------:R-:W-:-:S03]  /*61a0*/  ISETP.GE.AND P0, PT, R3, UR4, PT ;  /* 0x0000000403007c0c */ /* 0x000fc6000bf06270 */
[----:B------:R1:W-:Y:S02]  /*61b0*/  LDGSTS.E [R26+0x7a00], desc[UR22][R50.64], P1 ;  /* 0x07a00000321a7fae */ /* 0x0003e400089a1016 */
[----:B-1----:R-:W-:Y:S01]  /*61c0*/  IMAD.WIDE R50, R216, 0x4, R50 ;  /* 0x00000004d8327825 */ /* 0x002fe200078e0232 */
[----:B------:R-:W-:-:S04]  /*61d0*/  SEL R216, RZ, 0x4, P0 ;  /* 0x00000004ffd87807 */ /* 0x000fc80000000000 */
[----:B------:R-:W-:Y:S02]  /*61e0*/  SEL R216, R216, RZ, P3 ;  /* 0x000000ffd8d87207 */ /* 0x000fe40001800000 */
[----:B------:R-:W-:Y:S02]  /*61f0*/  PLOP3.LUT P3, PT, PT, PT, UP1, 0x80, 0x8 ;  /* 0x000000000008781c */ /* 0x000fe40003f6f018 */
[----:B------:R-:W-:Y:S02]  /*6200*/  ISETP.NE.U32.AND P6, PT, R216, RZ, PT ;  /* 0x000000ffd800720c */ /* 0x000fe40003fc5070 */
[----:B------:R-:W-:-:S04]  /*6210*/  LOP3.LUT R216, R3, 0x2, RZ, 0xfc, !PT ;  /* 0x0000000203d87812 */ /* 0x000fc800078efcff */
[----:B------:R-:W-:-:S04]  /*6220*/  ISETP.GE.AND P0, PT, R216, UR4, PT ;  /* 0x00000004d8007c0c */ /* 0x000fc8000bf06270 */
[----:B------:R-:W-:-:S04]  /*6230*/  SEL R216, RZ, 0x4, P0 ;  /* 0x00000004ffd87807 */ /* 0x000fc80000000000 */
[----:B------:R-:W-:-:S04]  /*6240*/  SEL R216, R216, RZ, P3 ;  /* 0x000000ffd8d87207 */ /* 0x000fc80001800000 */
[----:B------:R-:W-:Y:S02]  /*6250*/  ISETP.NE.U32.AND P0, PT, R216, RZ, PT ;  /* 0x000000ffd800720c */ /* 0x000fe40003f05070 */
[----:B------:R-:W-:-:S04]  /*6260*/  LOP3.LUT R216, R3, 0x4, RZ, 0xfc, !PT ;  /* 0x0000000403d87812 */ /* 0x000fc800078efcff */
[----:B------:R-:W-:-:S04]  /*6270*/  ISETP.GE.AND P3, PT, R216, UR4, PT ;  /* 0x00000004d8007c0c */ /* 0x000fc8000bf66270 */
[----:B------:R-:W-:-:S04]  /*6280*/  SEL R216, RZ, 0x4, P3 ;  /* 0x00000004ffd87807 */ /* 0x000fc80001800000 */
[----:B------:R-:W-:Y:S02]  /*6290*/  SEL R216, R216, RZ, P4 ;  /* 0x000000ffd8d87207 */ /* 0x000fe40002000000 */
[----:B------:R-:W-:Y:S02]  /*62a0*/  PLOP3.LUT P4, PT, PT, PT, UP1, 0x80, 0x8 ;  /* 0x000000000008781c */ /* 0x000fe40003f8f018 */
[----:B------:R-:W-:Y:S02]  /*62b0*/  ISETP.NE.U32.AND P5, PT, R216, RZ, PT ;  /* 0x000000ffd800720c */ /* 0x000fe40003fa5070 */
[----:B------:R-:W-:-:S04]  /*62c0*/  LOP3.LUT R216, R3, 0x6, RZ, 0xfc, !PT ;  /* 0x0000000603d87812 */ /* 0x000fc800078efcff */
[----:B------:R-:W-:Y:S01]  /*62d0*/  ISETP.GE.AND P3, PT, R216, UR4, PT ;  /* 0x00000004d8007c0c */ /* 0x000fe2000bf66270 */
[----:B------:R-:W-:-:S03]  /*62e0*/  IMAD R216, R252, UR15, RZ ;  /* 0x0000000ffcd87c24 */ /* 0x000fc6000f8e02ff */
[----:B------:R-:W-:Y:S02]  /*62f0*/  SEL R252, RZ, 0x4, P3 ;  /* 0x00000004fffc7807 */ /* 0x000fe40001800000 */
[----:B------:R-:W-:Y:S02]  /*6300*/  LEA R46, P3, R216, R46, 0x2 ;  /* 0x0000002ed82e7211 */ /* 0x000fe400078610ff */
[----:B------:R-:W-:Y:S02]  /*6310*/  SEL R252, R252, RZ, P4 ;  /* 0x000000fffcfc7207 */ /* 0x000fe40002000000 */
[----:B------:R-:W-:Y:S02]  /*6320*/  LEA.HI.X.SX32 R47, R216, R47, 0x2, P3 ;  /* 0x0000002fd82f7211 */ /* 0x000fe400018f16ff */
[----:B------:R-:W-:Y:S02]  /*6330*/  ISETP.NE.U32.AND P4, PT, R252, RZ, PT ;  /* 0x000000fffc00720c */ /* 0x000fe40003f85070 */
[----:B------:R-:W-:Y:S01]  /*6340*/  LOP3.LUT R252, R3, 0x8, RZ, 0xfc, !PT ;  /* 0x0000000803fc7812 */ /* 0x000fe200078efcff */
[----:B------:R-:W-:Y:S03]  /*6350*/  LDGSTS.E [R26+0x7e00], desc[UR22][R46.64], P1 ;  /* 0x07e000002e1a7fae */ /* 0x000fe600089a1016 */
[----:B------:R-:W-:Y:S01]  /*6360*/  ISETP.GE.AND P3, PT, R252, UR4, PT ;  /* 0x00000004fc007c0c */ /* 0x000fe2000bf66270 */
[----:B------:R-:W0:Y:S03]  /*6370*/  LDGDEPBAR ;  /* 0x00000000000079af */ /* 0x000e260000000000 */
[----:B------:R-:W-:Y:S01]  /*6380*/  SEL R252, RZ, 0x4, P3 ;  /* 0x00000004fffc7807 */ /* 0x000fe20001800000 */
[----:B------:R-:W-:Y:S01]  /*6390*/  BAR.SYNC.DEFER_BLOCKING 0x0 ;  /* 0x0000000000007b1d */ /* 0x000fe20000010000 */
[----:B------:R-:W-:-:S04]  /*63a0*/  PLOP3.LUT P3, PT, PT, PT, UP1, 0x80, 0x8 ;  /* 0x000000000008781c */ /* 0x000fc80003f6f018 */
[----:B------:R-:W-:-:S04]  /*63b0*/  SEL R252, R252, RZ, P3 ;  /* 0x000000fffcfc7207 */ /* 0x000fc80001800000 */
[----:B------:R-:W-:Y:S02]  /*63c0*/  ISETP.NE.U32.AND P3, PT, R252, RZ, PT ;  /* 0x000000fffc00720c */ /* 0x000fe40003f65070 */
[----:B------:R-:W-:-:S04]  /*63d0*/  LOP3.LUT R252, R3, 0xa, RZ, 0xfc, !PT ;  /* 0x0000000a03fc7812 */ /* 0x000fc800078efcff */
[----:B------:R-:W-:-:S04]  /*63e0*/  ISETP.GE.AND P1, PT, R252, UR4, PT ;  /* 0x00000004fc007c0c */ /* 0x000fc8000bf26270 */
[----:B------:R-:W-:Y:S02]  /*63f0*/  SEL R252, RZ, 0x4, P1 ;  /* 0x00000004fffc7807 */ /* 0x000fe40000800000 */
[----:B------:R-:W-:-:S04]  /*6400*/  PLOP3.LUT P1, PT, PT, PT, UP1, 0x80, 0x8 ;  /* 0x000000000008781c */ /* 0x000fc80003f2f018 */
[----:B------:R-:W-:-:S04]  /*6410*/  SEL R252, R252, RZ, P1 ;  /* 0x000000fffcfc7207 */ /* 0x000fc80000800000 */
[----:B------:R-:W-:Y:S02]  /*6420*/  ISETP.NE.U32.AND P1, PT, R252, RZ, PT ;  /* 0x000000fffc00720c */ /* 0x000fe40003f25070 */
[----:B------:R-:W-:Y:S01]  /*6430*/  LOP3.LUT R252, R3, 0xc, RZ, 0xfc, !PT ;  /* 0x0000000c03fc7812 */ /* 0x000fe200078efcff */
[----:B------:R-:W-:-:S05]  /*6440*/  VIADD R3, R0, UR10 ;  /* 0x0000000a00037c36 */ /* 0x000fca0008000000 */
[----:B------:R-:W-:Y:S01]  /*6450*/  @!PT LDS RZ, [RZ] ;  /* 0x00000000fffff984 */ /* 0x000fe20000000800 */
[----:B------:R-:W-:Y:S01]  /*6460*/  @!PT LDS RZ, [RZ] ;  /* 0x00000000fffff984 */ /* 0x000fe20000000800 */
[----:B------:R-:W-:Y:S01]  /*6470*/  @!PT LDS RZ, [RZ] ;  /* 0x00000000fffff984 */ /* 0x000fe20000000800 */
[----:B------:R1:W-:Y:S01]  /*6480*/  LDGSTS.E [R3+0x1a000], desc[UR22][R206.64], P6 ;  /* 0x1a000000ce037fae */ /* 0x0003e2000b1a1016 */
[----:B------:R-:W-:-:S04]  /*6490*/  ISETP.GE.AND P6, PT, R252, UR4, PT ;  /* 0x00000004fc007c0c */ /* 0x000fc8000bfc6270 */
[----:B------:R-:W-:Y:S02]  /*64a0*/  SEL R252, RZ, 0x4, P6 ;  /* 0x00000004fffc7807 */ /* 0x000fe40003000000 */
[----:B------:R-:W-:-:S04]  /*64b0*/  PLOP3.LUT P6, PT, PT, PT, UP1, 0x80, 0x8 ;  /* 0x000000000008781c */ /* 0x000fc80003fcf018 */
[----:B------:R-:W-:Y:S01]  /*64c0*/  SEL R252, R252, RZ, P6 ;  /* 0x000000fffcfc7207 */ /* 0x000fe20003000000 */
[----:B-1----:R-:W1:Y:S03]  /*64d0*/  S2R R3, SR_TID.X ;  /* 0x0000000000037919 */ /* 0x002e660000002100 */
[----:B------:R-:W-:Y:S02]  /*64e0*/  ISETP.NE.U32.AND P6, PT, R252, RZ, PT ;  /* 0x000000fffc00720c */ /* 0x000fe40003fc5070 */
[----:B-1----:R-:W-:-:S04]  /*64f0*/  SHF.R.U32.HI R3, RZ, 0x6, R3 ;  /* 0x00000006ff037819 */ /* 0x002fc80000011603 */
[----:B------:R-:W-:-:S04]  /*6500*/  SGXT.U32 R3, R3, 0x1 ;  /* 0x000000010303781a */ /* 0x000fc80000000000 */
[----:B------:R-:W-:Y:S01]  /*6510*/  LOP3.LUT R252, R3, 0xe, RZ, 0xfc, !PT ;  /* 0x0000000e03fc7812 */ /* 0x000fe200078efcff */
[----:B------:R-:W-:-:S05]  /*6520*/  VIADD R3, R0, UR10 ;  /* 0x0000000a00037c36 */ /* 0x000fca0008000000 */
[----:B------:R1:W-:Y:S01]  /*6530*/  LDGSTS.E [R3+0x1a008], desc[UR22][R88.64], P0 ;  /* 0x1a00800058037fae */ /* 0x0003e200081a1016 */
[----:B------:R-:W-:-:S03]  /*6540*/  ISETP.GE.AND P0, PT, R252, UR4, PT ;  /* 0x00000004fc007c0c */ /* 0x000fc6000bf06270 */
[----:B------:R2:W-:Y:S01]  /*6550*/  LDGSTS.E [R18+0x1a000], desc[UR22][R86.64], P5 ;  /* 0x1a00000056127fae */ /* 0x0005e2000a9a1016 */
[----:B------:R-:W-:Y:S02]  /*6560*/  SEL R252, RZ, 0x4, P0 ;  /* 0x00000004fffc7807 */ /* 0x000fe40000000000 */
[----:B------:R-:W-:Y:S01]  /*6570*/  PLOP3.LUT P0, PT, PT, PT, UP1, 0x80, 0x8 ;  /* 0x000000000008781c */ /* 0x000fe20003f0f018 */
[----:B------:R2:W-:Y:S03]  /*6580*/  LDGSTS.E [R18+0x1a008], desc[UR22][R84.64], P4 ;  /* 0x1a00800054127fae */ /* 0x0005e6000a1a1016 */
[----:B------:R-:W-:Y:S01]  /*6590*/  SEL R252, R252, RZ, P0 ;  /* 0x000000fffcfc7207 */ /* 0x000fe20000000000 */
[----:B-1----:R-:W1:Y:S03]  /*65a0*/  S2R R3, SR_TID.X ;  /* 0x0000000000037919 */ /* 0x002e660000002100 */
[----:B------:R-:W-:Y:S01]  /*65b0*/  ISETP.NE.U32.AND P0, PT, R252, RZ, PT ;  /* 0x000000fffc00720c */ /* 0x000fe20003f05070 */
[----:B------:R2:W-:Y:S04]  /*65c0*/  LDGSTS.E [R19+0x1a000], desc[UR22][R82.64], P3 ;  /* 0x1a00000052137fae */ /* 0x0005e800099a1016 */
[----:B------:R2:W-:Y:S04]  /*65d0*/  LDGSTS.E [R19+0x1a008], desc[UR22][R80.64], P1 ;  /* 0x1a00800050137fae */ /* 0x0005e800089a1016 */
[----:B------:R2:W-:Y:S04]  /*65e0*/  LDGSTS.E [R20+0x1a000], desc[UR22][R78.64], P6 ;  /* 0x1a0000004e147fae */ /* 0x0005e8000b1a1016 */
[----:B------:R2:W-:Y:S01]  /*65f0*/  LDGSTS.E [R20+0x1a008], desc[UR22][R76.64], P0 ;  /* 0x1a0080004c147fae */ /* 0x0005e200081a1016 */
[----:B-1----:R-:W-:-:S04]  /*6600*/  SHF.R.U32.HI R3, RZ, 0x6, R3 ;  /* 0x00000006ff037819 */ /* 0x002fc80000011603 */
[----:B------:R-:W-:-:S04]  /*6610*/  SGXT.U32 R3, R3, 0x1 ;  /* 0x000000010303781a */ /* 0x000fc80000000000 */
[----:B------:R-:W-:-:S04]  /*6620*/  LOP3.LUT R252, R3, 0x10, RZ, 0xfc, !PT ;  /* 0x0000001003fc7812 */ /* 0x000fc800078efcff */
[----:B------:R-:W-:-:S04]  /*6630*/  ISETP.GE.AND P5, PT, R252, UR4, PT ;  /* 0x00000004fc007c0c */ /* 0x000fc8000bfa6270 */
[----:B------:R-:W-:Y:S02]  /*6640*/  SEL R252, RZ, 0x4, P5 ;  /* 0x00000004fffc7807 */ /* 0x000fe40002800000 */
[----:B------:R-:W-:-:S04]  /*6650*/  PLOP3.LUT P5, PT, PT, PT, UP1, 0x80, 0x8 ;  /* 0x000000000008781c */ /* 0x000fc80003faf018 */
[----:B------:R-:W-:-:S04]  /*6660*/  SEL R252, R252, RZ, P5 ;  /* 0x000000fffcfc7207 */ /* 0x000fc80002800000 */
[----:B------:R-:W-:Y:S02]  /*6670*/  ISETP.NE.U32.AND P5, PT, R252, RZ, PT ;  /* 0x000000fffc00720c */ /* 0x000fe40003fa5070 */
[----:B------:R-:W-:-:S04]  /*6680*/  LOP3.LUT R252, R3, 0x12, RZ, 0xfc, !PT ;  /* 0x0000001203fc7812 */ /* 0x000fc800078efcff */
[----:B------:R-:W-:-:S04]  /*6690*/  ISETP.GE.AND P4, PT, R252, UR4, PT ;  /* 0x00000004fc007c0c */ /* 0x000fc8000bf86270 */
[----:B------:R-:W-:Y:S02]  /*66a0*/  SEL R252, RZ, 0x4, P4 ;  /* 0x00000004fffc7807 */ /* 0x000fe40002000000 */
[----:B------:R-:W-:Y:S01]  /*66b0*/  PLOP3.LUT P4, PT, PT, PT, UP1, 0x80, 0x8 ;  /* 0x000000000008781c */ /* 0x000fe20003f8f018 */
[----:B------:R2:W-:Y:S03]  /*66c0*/  LDGSTS.E [R21+0x1a000], desc[UR22][R74.64], P5 ;  /* 0x1a0000004a157fae */ /* 0x0005e6000a9a1016 */
        /* <DEDUP_REMOVED lines=20> */
[----:B------:R2:W-:Y:S01]  /*6810*/  LDGSTS.E [R22+0x1a008], desc[UR22][R68.64], P1 ;  /* 0x1a00800044167fae */ /* 0x0005e200089a1016 */
[----:B------:R-:W-:Y:S02]  /*6820*/  PLOP3.LUT P1, PT, PT, PT, UP3, 0x80, 0x8 ;  /* 0x000000000008781c */ /* 0x000fe40003f2f038 */
        /* <DEDUP_REMOVED lines=14> */
[----:B------:R-:W-:Y:S02]  /*6910*/  IADD3 R206, P0, PT, R206, UR31, RZ ;  /* 0x0000001fcece7c10 */ /* 0x000fe4000ff1e0ff */
[----:B------:R-:W-:Y:S02]  /*6920*/  SEL R252, R252, RZ, P5 ;  /* 0x000000fffcfc7207 */ /* 0x000fe40002800000 */
[----:B------:R-:W-:Y:S02]  /*6930*/  IADD3.X R207, PT, PT, R207, UR32, RZ, P0, !PT ;  /* 0x00000020cfcf7c10 */ /* 0x000fe400087fe4ff */
[----:B------:R-:W-:-:S02]  /*6940*/  ISETP.NE.U32.AND P5, PT, R252, RZ, PT ;  /* 0x000000fffc00720c */ /* 0x000fc40003fa5070 */
[C---:B------:R-:W-:Y:S02]  /*6950*/  LOP3.LUT R252, R3.reuse, 0x1e, RZ, 0xfc, !PT ;  /* 0x0000001e03fc7812 */ /* 0x040fe400078efcff */
[----:B------:R-:W-:Y:S02]  /*6960*/  ISETP.GE.AND P0, PT, R3, UR19, PT ;  /* 0x0000001303007c0c */ /* 0x000fe4000bf06270 */
[----:B------:R-:W-:-:S04]  /*6970*/  ISETP.GE.AND P4, PT, R252, UR4, PT ;  /* 0x00000004fc007c0c */ /* 0x000fc8000bf86270 */
[----:B------:R-:W-:Y:S02]  /*6980*/  SEL R252, RZ, 0x4, P4 ;  /* 0x00000004fffc7807 */ /* 0x000fe40002000000 */
[----:B------:R-:W-:Y:S01]  /*6990*/  PLOP3.LUT P4, PT, PT, PT, UP1, 0x80, 0x8 ;  /* 0x000000000008781c */ /* 0x000fe20003f8f018 */
[----:B------:R2:W-:Y:S03]  /*69a0*/  LDGSTS.E [R25+0x1a000], desc[UR22][R60.64], P5 ;  /* 0x1a0000003c197fae */ /* 0x0005e6000a9a1016 */
[----:B------:R-:W-:-:S04]  /*69b0*/  SEL R252, R252, RZ, P4 ;  /* 0x000000fffcfc7207 */ /* 0x000fc80002000000 */
[----:B------:R-:W-:Y:S02]  /*69c0*/  ISETP.NE.U32.AND P4, PT, R252, RZ, PT ;  /* 0x000000fffc00720c */ /* 0x000fe40003f85070 */
[----:B------:R-:W1:Y:S11]  /*69d0*/  S2R R252, SR_TID.X ;  /* 0x0000000000fc7919 */ /* 0x000e760000002100 */
[----:B------:R2:W-:Y:S04]  /*69e0*/  LDGSTS.E [R25+0x1a008], desc[UR22][R56.64], P4 ;  /* 0x1a00800038197fae */ /* 0x0005e8000a1a1016 */
[----:B------:R-:W0:Y:S01]  /*69f0*/  LDGDEPBAR ;  /* 0x00000000000079af */ /* 0x000e220000000000 */
[----:B-1----:R-:W-:-:S04]  /*6a00*/  LOP3.LUT R252, R252, 0x1f, RZ, 0xc0, !PT ;  /* 0x0000001ffcfc7812 */ /* 0x002fc800078ec0ff */
[----:B------:R-:W-:-:S04]  /*6a10*/  ISETP.GE.AND P3, PT, R252, UR4, PT ;  /* 0x00000004fc007c0c */ /* 0x000fc8000bf66270 */
[----:B------:R-:W-:Y:S02]  /*6a20*/  SEL R252, RZ, 0x4, P3 ;  /* 0x00000004fffc7807 */ /* 0x000fe40001800000 */
[----:B------:R-:W-:Y:S01]  /*6a30*/  PLOP3.LUT P3, PT, PT, PT, UP1, 0x80, 0x8 ;  /* 0x000000000008781c */ /* 0x000fe20003f6f018 */
[----:B------:R-:W-:-:S03]  /*6a40*/  UISETP.NE.U32.AND UP1, UPT, UR14, URZ, UPT ;  /* 0x000000ff0e00728c */ /* 0x000fc6000bf25070 */
[----:B------:R-:W-:Y:S01]  /*6a50*/  SEL R252, R252, RZ, P3 ;  /* 0x000000fffcfc7207 */ /* 0x000fe20001800000 */
[----:B------:R-:W-:-:S03]  /*6a60*/  UISETP.LT.OR UP2, UPT, UR8, 0x20, UP1 ;  /* 0x000000200800788c */ /* 0x000fc60008f41670 */
[----:B------:R-:W-:Y:S01]  /*6a70*/  ISETP.NE.U32.AND P3, PT, R252, RZ, PT ;  /* 0x000000fffc00720c */ /* 0x000fe20003f65070 */
[----:B------:R-:W-:-:S04]  /*6a80*/  IMAD.U32 R252, RZ, RZ, UR9 ;  /* 0x00000009fffc7e24 */ /* 0x000fc8000f8e00ff */
[----:B------:R-:W-:Y:S01]  /*6a90*/  IMAD.WIDE R46, R252, 0x4, R46 ;  /* 0x00000004fc2e7825 */ /* 0x000fe200078e022e */
[----:B------:R-:W-:-:S04]  /*6aa0*/  SEL R252, RZ, 0x4, P0 ;  /* 0x00000004fffc7807 */ /* 0x000fc80000000000 */
[----:B------:R-:W-:-:S03]  /*6ab0*/  SEL R252, R252, RZ, P1 ;  /* 0x000000fffcfc7207 */ /* 0x000fc60000800000 */
[----:B------:R2:W-:Y:S01]  /*6ac0*/  LDGSTS.E [R23+0x8000], desc[UR22][R204.64], P3 ;  /* 0x08000000cc177fae */ /* 0x0005e200099a1016 */
[----:B------:R-:W-:-:S03]  /*6ad0*/  ISETP.NE.U32.AND P0, PT, R252, RZ, PT ;  /* 0x000000fffc00720c */ /* 0x000fc60003f05070 */
[----:B------:R2:W-:Y:S04]  /*6ae0*/  LDGSTS.E [R23+0x8400], desc[UR22][R202.64], P3 ;  /* 0x08400000ca177fae */ /* 0x0005e800099a1016 */
        /* <DEDUP_REMOVED lines=62> */
[----:B------:R-:W0:Y:S01]  /*6ed0*/  LDGDEPBAR ;  /* 0x00000000000079af */ /* 0x000e220000000000 */
[----:B------:R-:W-:-:S04]  /*6ee0*/  DEPBAR.LE SB0, 0x2 ;  /* 0x000080800000791a */ /* 0x000fc80000000000 */
[----:B------:R-:W-:Y:S06]  /*6ef0*/  BAR.SYNC.DEFER_BLOCKING 0x0 ;  /* 0x0000000000007b1d */ /* 0x000fec0000010000 */
[----:B------:R-:W-:Y:S05]  /*6f00*/  BRA.U UP2, `(.L_x_6) ;  /* 0x0000000102847547 */ /* 0x000fea000b800000 */
[----:B------:R-:W-:Y:S02]  /*6f10*/  UIADD3 UR4, UPT, UPT, UR10, 0x18000, URZ ;  /* 0x000180000a047890 */ /* 0x000fe4000fffe0ff */
[----:B------:R-:W-:Y:S02]  /*6f20*/  USHF.R.U32.HI UR14, URZ, 0x4, UR10 ;  /* 0x00000004ff0e7899 */ /* 0x000fe4000801160a */
[----:B------:R-:W-:Y:S02]  /*6f30*/  USHF.R.U32.HI UR4, URZ, 0x4, UR4 ;  /* 0x00000004ff047899 */ /* 0x000fe40008011604 */
[----:B------:R-:W-:Y:S02]  /*6f40*/  USGXT.U32 UR14, UR14, 0xe ;  /* 0x0000000e0e0e789a */ /* 0x000fe40008000000 */
[----:B------:R-:W-:Y:S02]  /*6f50*/  USGXT.U32 UR6, UR4, 0xe ;  /* 0x0000000e0406789a */ /* 0x000fe40008000000 */
[----:B------:R-:W-:-:S02]  /*6f60*/  UIADD3 UR38, UP4, UPT, UR14, 0x2, URZ ;  /* 0x000000020e267890 */ /* 0x000fc4000ff9e0ff */
[----:B------:R-:W-:Y:S01]  /*6f70*/  UIADD3 UR40, UP2, UPT, UR6, 0x2, URZ ;  /* 0x0000000206287890 */ /* 0x000fe2000ff5e0ff */
[----:B------:R-:W-:Y:S01]  /*6f80*/  UMOV UR4, URZ ;  /* 0x000000ff00047c82 */ /* 0x000fe20008000000 */
[----:B------:R-:W-:Y:S01]  /*6f90*/  UMOV UR42, 0x0 ;  /* 0x00000000002a7882 */ /* 0x000fe20000000000 */
[----:B------:R-:W-:Y:S02]  /*6fa0*/  UIADD3.X UR39, UPT, UPT, UR4, 0x40004040, URZ, UP4, !UPT ;  /* 0x4000404004277890 */ /* 0x000fe4000a7fe4ff */
[----:B------:R-:W-:Y:S02]  /*6fb0*/  UIADD3.X UR41, UPT, UPT, UR4, 0x40004040, URZ, UP2, !UPT ;  /* 0x4000404004297890 */ /* 0x000fe400097fe4ff */
[----:B------:R-:W-:Y:S02]  /*6fc0*/  UIADD3.64 UR26, UPT, UPT, UR38, 0x2, URZ ;  /* 0x00000002261a7897 */ /* 0x000fe4000fffe0ff */
[----:B------:R-:W-:Y:S02]  /*6fd0*/  UIADD3.64 UR24, UPT, UPT, UR40, 0x2, URZ ;  /* 0x0000000228187897 */ /* 0x000fe4000fffe0ff */
[----:B------:R-:W-:-:S02]  /*6fe0*/  UIADD3.64 UR36, UPT, UPT, UR38, 0x4, URZ ;  /* 0x0000000426247897 */ /* 0x000fc4000fffe0ff */
[----:B------:R-:W-:Y:S01]  /*6ff0*/  UIADD3.64 UR34, UPT, UPT, UR40, 0x4, URZ ;  /* 0x0000000428227897 */ /* 0x000fe2000fffe0ff */
[----:B------:R-:W-:Y:S01]  /*7000*/  UMOV UR43, 0x4400910 ;  /* 0x04400910002b7882 */ /* 0x000fe20000000000 */
[----:B------:R-:W-:Y:S01]  /*7010*/  UMOV UR15, 0x40004040 ;  /* 0x40004040000f7882 */ /* 0x000fe20000000000 */
[----:B------:R-:W-:Y:S01]  /*7020*/  UMOV UR7, 0x40004040 ;  /* 0x4000404000077882 */ /* 0x000fe20000000000 */
[----:B------:R-:W-:Y:S01]  /*7030*/  UMOV UR44, 0x0 ;  /* 0x00000000002c7882 */ /* 0x000fe20000000000 */
[----:B------:R-:W-:Y:S01]  /*7040*/  UMOV UR45, 0x4400910 ;  /* 0x04400910002d7882 */ /* 0x000fe20000000000 */
[----:B------:R-:W-:Y:S01]  /*7050*/  UMOV UR46, 0x0 ;  /* 0x00000000002e7882 */ /* 0x000fe20000000000 */
[----:B------:R-:W-:Y:S01]  /*7060*/  UMOV UR47, 0x4400910 ;  /* 0x04400910002f7882 */ /* 0x000fe20000000000 */
[----:B------:R-:W-:Y:S01]  /*7070*/  UMOV UR4, UR12 ;  /* 0x0000000c00047c82 */ /* 0x000fe20008000000 */
[----:B------:R-:W-:Y:S01]  /*7080*/  UMOV UR5, URZ ;  /* 0x000000ff00057c82 */ /* 0x000fe20008000000 */
[----:B------:R1:W-:Y:S01]  /*7090*/  UTCHMMA gdesc[UR6], gdesc[UR14], tmem[UR30], tmem[UR42], idesc[UR43], !UPT ;  /* 0x00ff2a0e060075ea */ /* 0x0003e2000f80001e */
[----:B------:R-:W-:Y:S01]  /*70a0*/  UMOV UR48, 0x0 ;  /* 0x0000000000307882 */ /* 0x000fe20000000000 */
[----:B------:R-:W-:Y:S01]  /*70b0*/  UMOV UR49, 0x4400910 ;  /* 0x0440091000317882 */ /* 0x000fe20000000000 */
[----:B------:R1:W-:Y:S01]  /*70c0*/  UTCHMMA gdesc[UR40], gdesc[UR38], tmem[UR30], tmem[UR44], idesc[UR45], UPT ;  /* 0x00ff2c26280075ea */ /* 0x0003e2000b80001e */
[----:B------:R-:W-:Y:S01]  /*70d0*/  UMOV UR4, UR4 ;  /* 0x0000000400047c82 */ /* 0x000fe20008000000 */
[----:B------:R1:W-:Y:S01]  /*70e0*/  UTCHMMA gdesc[UR24], gdesc[UR26], tmem[UR30], tmem[UR46], idesc[UR47], UPT ;  /* 0x00ff2e1a180075ea */ /* 0x0003e2000b80001e */
[----:B------:R1:W-:Y:S01]  /*70f0*/  UTCHMMA gdesc[UR34], gdesc[UR36], tmem[UR30], tmem[UR48], idesc[UR49], UPT ;  /* 0x00ff3024220075ea */ /* 0x0003e2000b80001e */
[----:B------:R1:W-:Y:S01]  /*7100*/  UTCBAR [UR4], URZ ;  /* 0x000000ff040073e9 */ /* 0x0003e200080000ff */
[----:B------:R-:W-:Y:S01]  /*7110*/  NOP ;  /* 0x0000000000007918 */ /* 0x000fe20000000000 */
.L_x_6:
[----:B------:R-:W-:Y:S01]  /*7120*/  BAR.SYNC.DEFER_BLOCKING 0x0 ;  /* 0x0000000000007b1d */ /* 0x000fe20000010000 */
[----:B------:R-:W-:Y:S01]  /*7130*/  LOP3.LUT R252, R3, 0x2, RZ, 0xfc, !PT ;  /* 0x0000000203fc7812 */ /* 0x000fe200078efcff */
[----:B------:R-:W-:Y:S01]  /*7140*/  VIADD R3, R0, UR10 ;  /* 0x0000000a00037c36 */ /* 0x000fe20008000000 */
[----:B------:R-:W-:Y:S01]  /*7150*/  PLOP3.LUT P1, PT, PT, PT, UP3, 0x80, 0x8 ;  /* 0x000000000008781c */ /* 0x000fe20003f2f038 */
[----:B------:R-:W-:Y:S01]  /*7160*/  USHF.R.S32.HI UR17, URZ, 0x1f, UR9 ;  /* 0x0000001fff117899 */ /* 0x000fe20008011409 */
[----:B------:R-:W-:Y:S01]  /*7170*/  PLOP3.LUT P3, PT, PT, PT, UP3, 0x80, 0x8 ;  /* 0x000000000008781c */ /* 0x000fe20003f6f038 */
[----:B------:R-:W-:Y:S01]  /*7180*/  USHF.L.U32 UR33, UR9, 0x2, URZ ;  /* 0x0000000209217899 */ /* 0x000fe200080006ff */
[----:B------:R-:W-:Y:S01]  /*7190*/  PLOP3.LUT P4, PT, PT, PT, UP3, 0x80, 0x8 ;  /* 0x000000000008781c */ /* 0x000fe20003f8f038 */
[----:B-1----:R-:W-:Y:S01]  /*71a0*/  USHF.L.U64.HI UR34, UR9, 0x2, UR17 ;  /* 0x0000000209227899 */ /* 0x002fe20008010211 */
[----:B------:R-:W-:Y:S01]  /*71b0*/  PLOP3.LUT P5, PT, PT, PT, UP3, 0x80, 0x8 ;  /* 0x000000000008781c */ /* 0x000fe20003faf038 */
[----:B------:R-:W-:Y:S01]  /*71c0*/  UISETP.GE.AND UP2, UPT, UR8, 0x20, UPT ;  /* 0x000000200800788c */ /* 0x000fe2000bf46270 */
[----:B------:R-:W-:Y:S01]  /*71d0*/  UMOV UR6, URZ ;  /* 0x000000ff00067c82 */ /* 0x000fe20008000000 */
[----:B------:R-:W-:Y:S01]  /*71e0*/  @!PT LDS RZ, [RZ] ;  /* 0x00000000fffff984 */ /* 0x000fe20000000800 */
[----:B------:R-:W-:Y:S01]  /*71f0*/  @!PT LDS RZ, [RZ] ;  /* 0x00000000fffff984 */ /* 0x000fe20000000800 */
[----:B------:R-:W-:Y:S01]  /*7200*/  @!PT LDS RZ, [RZ] ;  /* 0x00000000fffff984 */ /* 0x000fe20000000800 */
[----:B------:R1:W-:Y:S01]  /*7210*/  LDGSTS.E [R3+0x1c000], desc[UR22][R206.64], P0 ;  /* 0x1c000000ce037fae */ /* 0x0003e200081a1016 */
[----:B------:R-:W-:-:S04]  /*7220*/  IADD3 R88, P0, PT, R88, UR31, RZ ;  /* 0x0000001f58587c10 */ /* 0x000fc8000ff1e0ff */
[----:B------:R-:W-:Y:S02]  /*7230*/  IADD3.X R89, PT, PT, R89, UR32, RZ, P0, !PT ;  /* 0x0000002059597c10 */ /* 0x000fe400087fe4ff */
[----:B------:R-:W-:Y:S01]  /*7240*/  ISETP.GE.AND P0, PT, R252, UR19, PT ;  /* 0x00000013fc007c0c */ /* 0x000fe2000bf06270 */
[----:B-1----:R-:W1:Y:S03]  /*7250*/  S2R R3, SR_TID.X ;  /* 0x0000000000037919 */ /* 0x002e660000002100 */
[----:B------:R-:W-:-:S04]  /*7260*/  SEL R206, RZ, 0x4, P0 ;  /* 0x00000004ffce7807 */ /* 0x000fc80000000000 */
[----:B------:R-:W-:-:S04]  /*7270*/  SEL R206, R206, RZ, P1 ;  /* 0x000000ffcece7207 */ /* 0x000fc80000800000 */
[----:B------:R-:W-:Y:S01]  /*7280*/  ISETP.NE.U32.AND P0, PT, R206, RZ, PT ;  /* 0x000000ffce00720c */ /* 0x000fe20003f05070 */
[----:B------:R-:W-:-:S12]  /*7290*/  VIADD R206, R0, UR10 ;  /* 0x0000000a00ce7c36 */ /* 0x000fd80008000000 */
[----:B------:R3:W-:Y:S01]  /*72a0*/  LDGSTS.E [R206+0x1c008], desc[UR22][R88.64], P0 ;  /* 0x1c00800058ce7fae */ /* 0x0007e200081a1016 */
[----:B-1----:R-:W-:-:S04]  /*72b0*/  SHF.R.U32.HI R3, RZ, 0x6, R3 ;  /* 0x00000006ff037819 */ /* 0x002fc80000011603 */
[----:B------:R-:W-:-:S04]  /*72c0*/  SGXT.U32 R3, R3, 0x1 ;  /* 0x000000010303781a */ /* 0x000fc80000000000 */
[C---:B------:R-:W-:Y:S02]  /*72d0*/  LOP3.LUT R207, R3.reuse, 0x4, RZ, 0xfc, !PT ;  /* 0x0000000403cf7812 */ /* 0x040fe400078efcff */
[----:B------:R-:W-:Y:S02]  /*72e0*/  LOP3.LUT R252, R3, 0x6, RZ, 0xfc, !PT ;  /* 0x0000000603fc7812 */ /* 0x000fe400078efcff */
[----:B------:R-:W-:Y:S02]  /*72f0*/  ISETP.GE.AND P0, PT, R207, UR19, PT ;  /* 0x00000013cf007c0c */ /* 0x000fe4000bf06270 */
[----:B------:R-:W-:Y:S02]  /*7300*/  ISETP.GE.AND P1, PT, R252, UR19, PT ;  /* 0x00000013fc007c0c */ /* 0x000fe4000bf26270 */
[----:B---3--:R-:W-:Y:S02]  /*7310*/  SEL R89, RZ, 0x4, P0 ;  /* 0x00000004ff597807 */ /* 0x008fe40000000000 */
[----:B------:R-:W-:-:S02]  /*7320*/  SEL R88, RZ, 0x4, P1 ;  /* 0x00000004ff587807 */ /* 0x000fc40000800000 */
[----:B------:R-:W-:Y:S02]  /*7330*/  SEL R89, R89, RZ, P3 ;  /* 0x000000ff59597207 */ /* 0x000fe40001800000 */
[----:B------:R-:W-:Y:S02]  /*7340*/  SEL R88, R88, RZ, P4 ;  /* 0x000000ff58587207 */ /* 0x000fe40002000000 */
[----:B------:R-:W-:Y:S02]  /*7350*/  ISETP.NE.U32.AND P0, PT, R89, RZ, PT ;  /* 0x000000ff5900720c */ /* 0x000fe40003f05070 */
[----:B--2---:R-:W-:Y:S02]  /*7360*/  IADD3 R86, P3, PT, R86, UR31, RZ ;  /* 0x0000001f56567c10 */ /* 0x004fe4000ff7e0ff */
[----:B------:R-:W-:Y:S02]  /*7370*/  ISETP.NE.U32.AND P1, PT, R88, RZ, PT ;  /* 0x000000ff5800720c */ /* 0x000fe40003f25070 */
[----:B------:R-:W-:-:S02]  /*7380*/  IADD3.X R87, PT, PT, R87, UR32, RZ, P3, !PT ;  /* 0x0000002057577c10 */ /* 0x000fc40009ffe4ff */
[----:B------:R-:W-:Y:S02]  /*7390*/  IADD3 R84, P3, PT, R84, UR31, RZ ;  /* 0x0000001f54547c10 */ /* 0x000fe4000ff7e0ff */
[----:B------:R-:W-:Y:S02]  /*73a0*/  LOP3.LUT R207, R3, 0x8, RZ, 0xfc, !PT ;  /* 0x0000000803cf7812 */ /* 0x000fe400078efcff */
[----:B------:R-:W-:Y:S01]  /*73b0*/  IADD3.X R85, PT, PT, R85, UR32, RZ, P3, !PT ;  /* 0x0000002055557c10 */ /* 0x000fe20009ffe4ff */
[----:B------:R-:W-:Y:S01]  /*73c0*/  LDGSTS.E [R18+0x1c000], desc[UR22][R86.64], P0 ;  /* 0x1c00000056127fae */ /* 0x000fe200081a1016 */
[----:B------:R-:W-:Y:S02]  /*73d0*/  LOP3.LUT R252, R3, 0xa, RZ, 0xfc, !PT ;  /* 0x0000000a03fc7812 */ /* 0x000fe400078efcff */
[----:B------:R-:W-:Y:S01]  /*73e0*/  ISETP.GE.AND P0, PT, R207, UR19, PT ;  /* 0x00000013cf007c0c */ /* 0x000fe2000bf06270 */
[----:B------:R1:W-:Y:S01]  /*73f0*/  LDGSTS.E [R18+0x1c008], desc[UR22][R84.64], P1 ;  /* 0x1c00800054127fae */ /* 0x0003e200089a1016 */
[----:B------:R-:W-:-:S02]  /*7400*/  ISETP.GE.AND P1, PT, R252, UR19, PT ;  /* 0x00000013fc007c0c */ /* 0x000fc4000bf26270 */
[----:B------:R-:W-:Y:S02]  /*7410*/  PLOP3.LUT P3, PT, PT, PT, UP3, 0x80, 0x8 ;  /* 0x000000000008781c */ /* 0x000fe40003f6f038 */
[----:B------:R-:W-:Y:S02]  /*7420*/  PLOP3.LUT P4, PT, PT, PT, UP3, 0x80, 0x8 ;  /* 0x000000000008781c */ /* 0x000fe40003f8f038 */
[C---:B------:R-:W-:Y:S02]  /*7430*/  LOP3.LUT R207, R3.reuse, 0xc, RZ, 0xfc, !PT ;  /* 0x0000000c03cf7812 */ /* 0x040fe400078efcff */
[C---:B------:R-:W-:Y:S02]  /*7440*/  LOP3.LUT R252, R3.reuse, 0xe, RZ, 0xfc, !PT ;  /* 0x0000000e03fc7812 */ /* 0x040fe400078efcff */
[----:B------:R-:W-:Y:S02]  /*7450*/  LOP3.LUT R206, R3, 0x1a, RZ, 0xfc, !PT ;  /* 0x0000001a03ce7812 */ /* 0x000fe400078efcff */
[----:B-1----:R-:W-:-:S02]  /*7460*/  SEL R84, RZ, 0x4, P0 ;  /* 0x00000004ff547807 */ /* 0x002fc40000000000 */
[----:B------:R-:W-:Y:S02]  /*7470*/  SEL R18, RZ, 0x4, P1 ;  /* 0x00000004ff127807 */ /* 0x000fe40000800000 */
[----:B------:R-:W-:Y:S02]  /*7480*/  SEL R84, R84, RZ, P3 ;  /* 0x000000ff54547207 */ /* 0x000fe40001800000 */
[----:B------:R-:W-:Y:S02]  /*7490*/  SEL R18, R18, RZ, P4 ;  /* 0x000000ff12127207 */ /* 0x000fe40002000000 */
[----:B------:R-:W-:Y:S02]  /*74a0*/  ISETP.NE.U32.AND P0, PT, R84, RZ, PT ;  /* 0x000000ff5400720c */ /* 0x000fe40003f05070 */
[----:B------:R-:W-:Y:S02]  /*74b0*/  IADD3 R82, P3, PT, R82, UR31, RZ ;  /* 0x0000001f52527c10 */ /* 0x000fe4000ff7e0ff */
[----:B------:R-:W-:-:S02]  /*74c0*/  ISETP.NE.U32.AND P1, PT, R18, RZ, PT ;  /* 0x000000ff1200720c */ /* 0x000fc40003f25070 */
[----:B------:R-:W-:Y:S02]  /*74d0*/  IADD3.X R83, PT, PT, R83, UR32, RZ, P3, !PT ;  /* 0x0000002053537c10 */ /* 0x000fe40009ffe4ff */
[----:B------:R-:W-:Y:S02]  /*74e0*/  IADD3 R80, P3, PT, R80, UR31, RZ ;  /* 0x0000001f50507c10 */ /* 0x000fe4000ff7e0ff */
[----:B------:R-:W-:Y:S02]  /*74f0*/  PLOP3.LUT P4, PT, PT, PT, UP3, 0x80, 0x8 ;  /* 0x000000000008781c */ /* 0x000fe40003f8f038 */
[----:B------:R-:W-:Y:S01]  /*7500*/  IADD3.X R81, PT, PT, R81, UR32, RZ, P3, !PT ;  /* 0x0000002051517c10 */ /* 0x000fe20009ffe4ff */
[----:B------:R-:W-:Y:S01]  /*7510*/  LDGSTS.E [R19+0x1c000], desc[UR22][R82.64], P0 ;  /* 0x1c00000052137fae */ /* 0x000fe200081a1016 */
[----:B------:R-:W-:Y:S02]  /*7520*/  ISETP.GE.AND P0, PT, R207, UR19, PT ;  /* 0x00000013cf007c0c */ /* 0x000fe4000bf06270 */
[----:B------:R-:W-:Y:S01]  /*7530*/  PLOP3.LUT P3, PT, PT, PT, UP3, 0x80, 0x8 ;  /* 0x000000000008781c */ /* 0x000fe20003f6f038 */
[----:B------:R1:W-:Y:S01]  /*7540*/  LDGSTS.E [R19+0x1c008], desc[UR22][R80.64], P1 ;  /* 0x1c00800050137fae */ /* 0x0003e200089a1016 */
[----:B------:R-:W-:-:S02]  /*7550*/  ISETP.GE.AND P1, PT, R252, UR19, PT ;  /* 0x00000013fc007c0c */ /* 0x000fc4000bf26270 */
[C---:B------:R-:W-:Y:S02]  /*7560*/  LOP3.LUT R252, R3.reuse, 0x10, RZ, 0xfc, !PT ;  /* 0x0000001003fc7812 */ /* 0x040fe400078efcff */
[----:B------:R-:W-:Y:S02]  /*7570*/  SEL R18, RZ, 0x4, P1 ;  /* 0x00000004ff127807 */ /* 0x000fe40000800000 */
[----:B------:R-:W-:Y:S02]  /*7580*/  LOP3.LUT R207, R3, 0x12, RZ, 0xfc, !PT ;  /* 0x0000001203cf7812 */ /* 0x000fe400078efcff */
[----:B------:R-:W-:Y:S02]  /*7590*/  SEL R18, R18, RZ, P4 ;  /* 0x000000ff12127207 */ /* 0x000fe40002000000 */
[----:B------:R-:W-:Y:S02]  /*75a0*/  PLOP3.LUT P4, PT, PT, PT, UP3, 0x80, 0x8 ;  /* 0x000000000008781c */ /* 0x000fe40003f8f038 */
[----:B-1----:R-:W-:-:S02]  /*75b0*/  SEL R19, RZ, 0x4, P0 ;  /* 0x00000004ff137807 */ /* 0x002fc40000000000 */
[----:B------:R-:W-:Y:S02]  /*75c0*/  ISETP.NE.U32.AND P1, PT, R18, RZ, PT ;  /* 0x000000ff1200720c */ /* 0x000fe40003f25070 */
[----:B------:R-:W-:Y:S02]  /*75d0*/  SEL R19, R19, RZ, P3 ;  /* 0x000000ff13137207 */ /* 0x000fe40001800000 */
[----:B------:R-:W-:Y:S02]  /*75e0*/  IADD3 R18, P3, PT, R78, UR31, RZ ;  /* 0x0000001f4e127c10 */ /* 0x000fe4000ff7e0ff */
[----:B------:R-:W-:Y:S02]  /*75f0*/  ISETP.NE.U32.AND P0, PT, R19, RZ, PT ;  /* 0x000000ff1300720c */ /* 0x000fe40003f05070 */
[----:B------:R-:W-:Y:S02]  /*7600*/  IADD3.X R19, PT, PT, R79, UR32, RZ, P3, !PT ;  /* 0x000000204f137c10 */ /* 0x000fe40009ffe4ff */
[----:B------:R-:W-:-:S04]  /*7610*/  IADD3 R76, P3, PT, R76, UR31, RZ ;  /* 0x0000001f4c4c7c10 */ /* 0x000fc8000ff7e0ff */
[----:B------:R-:W-:-:S05]  /*7620*/  IADD3.X R77, PT, PT, R77, UR32, RZ, P3, !PT ;  /* 0x000000204d4d7c10 */ /* 0x000fca0009ffe4ff */
[----:B------:R1:W-:Y:S01]  /*7630*/  LDGSTS.E [R20+0x1c000], desc[UR22][R18.64], P0 ;  /* 0x1c00000012147fae */ /* 0x0003e200081a1016 */
[----:B------:R-:W-:Y:S02]  /*7640*/  ISETP.GE.AND P0, PT, R252, UR19, PT ;  /* 0x00000013fc007c0c */ /* 0x000fe4000bf06270 */
[C---:B------:R-:W-:Y:S01]  /*7650*/  LOP3.LUT R252, R3.reuse, 0x14, RZ, 0xfc, !PT ;  /* 0x0000001403fc7812 */ /* 0x040fe200078efcff */
[----:B------:R2:W-:Y:S01]  /*7660*/  LDGSTS.E [R20+0x1c008], desc[UR22][R76.64], P1 ;  /* 0x1c0080004c147fae */ /* 0x0005e200089a1016 */
[----:B------:R-:W-:Y:S02]  /*7670*/  PLOP3.LUT P1, PT, PT, PT, UP3, 0x80, 0x8 ;  /* 0x000000000008781c */ /* 0x000fe40003f2f038 */
[----:B------:R-:W-:Y:S02]  /*7680*/  ISETP.GE.AND P3, PT, R252, UR19, PT ;  /* 0x00000013fc007c0c */ /* 0x000fe4000bf66270 */
[----:B------:R-:W-:Y:S02]  /*7690*/  LOP3.LUT R252, R3, 0x16, RZ, 0xfc, !PT ;  /* 0x0000001603fc7812 */ /* 0x000fe400078efcff */
[----:B-1----:R-:W-:-:S02]  /*76a0*/  SEL R18, RZ, 0x4, P0 ;  /* 0x00000004ff127807 */ /* 0x002fc40000000000 */
[----:B------:R-:W-:Y:S02]  /*76b0*/  ISETP.GE.AND P0, PT, R207, UR19, PT ;  /* 0x00000013cf007c0c */ /* 0x000fe4000bf06270 */
[----:B------:R-:W-:Y:S02]  /*76c0*/  SEL R18, R18, RZ, P1 ;  /* 0x000000ff12127207 */ /* 0x000fe40000800000 */
[----:B------:R-:W-:Y:S02]  /*76d0*/  SEL R19, RZ, 0x4, P0 ;  /* 0x00000004ff137807 */ /* 0x000fe40000000000 */
[----:B------:R-:W-:Y:S02]  /*76e0*/  ISETP.NE.U32.AND P1, PT, R18, RZ, PT ;  /* 0x000000ff1200720c */ /* 0x000fe40003f25070 */
[----:B------:R-:W-:Y:S02]  /*76f0*/  SEL R18, RZ, 0x4, P3 ;  /* 0x00000004ff127807 */ /* 0x000fe40001800000 */
[----:B------:R-:W-:-:S02]  /*7700*/  LOP3.LUT R207, R3, 0x18, RZ, 0xfc, !PT ;  /* 0x0000001803cf7812 */ /* 0x000fc400078efcff */
[----:B------:R-:W-:Y:S02]  /*7710*/  SEL R19, R19, RZ, P4 ;  /* 0x000000ff13137207 */ /* 0x000fe40002000000 */
[----:B------:R-:W-:Y:S02]  /*7720*/  SEL R18, R18, RZ, P5 ;  /* 0x000000ff12127207 */ /* 0x000fe40002800000 */
[----:B------:R-:W-:Y:S02]  /*7730*/  ISETP.GE.AND P6, PT, R252, UR19, PT ;  /* 0x00000013fc007c0c */ /* 0x000fe4000bfc6270 */
[----:B------:R-:W-:Y:S01]  /*7740*/  ISETP.GE.AND P4, PT, R207, UR19, PT ;  /* 0x00000013cf007c0c */ /* 0x000fe2000bf86270 */
[----:B------:R-:W1:Y:S01]  /*7750*/  S2R R252, SR_TID.X ;  /* 0x0000000000fc7919 */ /* 0x000e620000002100 */
[----:B------:R-:W-:Y:S02]  /*7760*/  ISETP.NE.U32.AND P3, PT, R19, RZ, PT ;  /* 0x000000ff1300720c */ /* 0x000fe40003f65070 */
[----:B------:R-:W-:-:S02]  /*7770*/  ISETP.NE.U32.AND P5, PT, R18, RZ, PT ;  /* 0x000000ff1200720c */ /* 0x000fc40003fa5070 */
[----:B------:R-:W-:Y:S02]  /*7780*/  SEL R19, RZ, 0x4, P6 ;  /* 0x00000004ff137807 */ /* 0x000fe40003000000 */
[----:B------:R-:W-:Y:S02]  /*7790*/  PLOP3.LUT P6, PT, PT, PT, UP3, 0x80, 0x8 ;  /* 0x000000000008781c */ /* 0x000fe40003fcf038 */
[----:B------:R-:W-:Y:S02]  /*77a0*/  SEL R18, RZ, 0x4, P4 ;  /* 0x00000004ff127807 */ /* 0x000fe40002000000 */
[----:B------:R-:W-:Y:S02]  /*77b0*/  PLOP3.LUT P0, PT, PT, PT, UP3, 0x80, 0x8 ;  /* 0x000000000008781c */ /* 0x000fe40003f0f038 */
[----:B------:R-:W-:Y:S02]  /*77c0*/  SEL R18, R18, RZ, P6 ;  /* 0x000000ff12127207 */ /* 0x000fe40003000000 */
[----:B------:R-:W-:-:S02]  /*77d0*/  SEL R19, R19, RZ, P0 ;  /* 0x000000ff13137207 */ /* 0x000fc40000000000 */
[----:B------:R-:W-:Y:S02]  /*77e0*/  ISETP.NE.U32.AND P0, PT, R18, RZ, PT ;  /* 0x000000ff1200720c */ /* 0x000fe40003f05070 */
[----:B------:R-:W-:Y:S02]  /*77f0*/  IADD3 R18, P6, PT, R74, UR31, RZ ;  /* 0x0000001f4a127c10 */ /* 0x000fe4000ffde0ff */
[----:B------:R-:W-:Y:S02]  /*7800*/  ISETP.NE.U32.AND P4, PT, R19, RZ, PT ;  /* 0x000000ff1300720c */ /* 0x000fe40003f85070 */
[----:B------:R-:W-:Y:S02]  /*7810*/  IADD3.X R19, PT, PT, R75, UR32, RZ, P6, !PT ;  /* 0x000000204b137c10 */ /* 0x000fe4000b7fe4ff */
[----:B------:R-:W-:-:S03]  /*7820*/  IADD3 R72, P6, PT, R72, UR31, RZ ;  /* 0x0000001f48487c10 */ /* 0x000fc6000ffde0ff */
[----:B------:R3:W-:Y:S01]  /*7830*/  LDGSTS.E [R21+0x1c000], desc[UR22][R18.64], P1 ;  /* 0x1c00000012157fae */ /* 0x0007e200089a1016 */
[----:B------:R-:W-:Y:S02]  /*7840*/  IADD3.X R73, PT, PT, R73, UR32, RZ, P6, !PT ;  /* 0x0000002049497c10 */ /* 0x000fe4000b7fe4ff */
[----:B------:R-:W-:Y:S02]  /*7850*/  IADD3 R70, P6, PT, R70, UR31, RZ ;  /* 0x0000001f46467c10 */ /* 0x000fe4000ffde0ff */
[----:B-1----:R-:W-:Y:S01]  /*7860*/  LOP3.LUT R252, R252, 0x1f, RZ, 0xc0, !PT ;  /* 0x0000001ffcfc7812 */ /* 0x002fe200078ec0ff */
[----:B------:R1:W-:Y:S01]  /*7870*/  LDGSTS.E [R21+0x1c008], desc[UR22][R72.64], P3 ;  /* 0x1c00800048157fae */ /* 0x0003e200099a1016 */
[----:B------:R-:W-:Y:S02]  /*7880*/  IADD3.X R71, PT, PT, R71, UR32, RZ, P6, !PT ;  /* 0x0000002047477c10 */ /* 0x000fe4000b7fe4ff */
[----:B------:R-:W-:Y:S02]  /*7890*/  IADD3 R68, P6, PT, R68, UR31, RZ ;  /* 0x0000001f44447c10 */ /* 0x000fe4000ffde0ff */
[----:B--2---:R-:W-:Y:S01]  /*78a0*/  IADD3 R20, P3, PT, R120, UR33, RZ ;  /* 0x0000002178147c10 */ /* 0x004fe2000ff7e0ff */
[----:B------:R2:W-:Y:S01]  /*78b0*/  LDGSTS.E [R22+0x1c000], desc[UR22][R70.64], P5 ;  /* 0x1c00000046167fae */ /* 0x0005e2000a9a1016 */
[----:B------:R-:W-:-:S02]  /*78c0*/  IADD3.X R69, PT, PT, R69, UR32, RZ, P6, !PT ;  /* 0x0000002045457c10 */ /* 0x000fc4000b7fe4ff */
[----:B------:R-:W-:Y:S02]  /*78d0*/  IADD3 R66, P6, PT, R66, UR31, RZ ;  /* 0x0000001f42427c10 */ /* 0x000fe4000ffde0ff */
[----:B---3--:R-:W-:Y:S01]  /*78e0*/  IADD3 R18, P1, PT, R124, UR33, RZ ;  /* 0x000000217c127c10 */ /* 0x008fe2000ff3e0ff */
[----:B------:R3:W-:Y:S01]  /*78f0*/  LDGSTS.E [R22+0x1c008], desc[UR22][R68.64], P4 ;  /* 0x1c00800044167fae */ /* 0x0007e2000a1a1016 */
[----:B------:R-:W-:Y:S02]  /*7900*/  IADD3.X R67, PT, PT, R67, UR32, RZ, P6, !PT ;  /* 0x0000002043437c10 */ /* 0x000fe4000b7fe4ff */
[----:B------:R-:W-:Y:S02]  /*7910*/  IADD3 R64, P6, PT, R64, UR31, RZ ;  /* 0x0000001f40407c10 */ /* 0x000fe4000ffde0ff */
[----:B-1----:R-:W-:Y:S01]  /*7920*/  IADD3.X R21, PT, PT, R121, UR34, RZ, P3, !PT ;  /* 0x0000002279157c10 */ /* 0x002fe20009ffe4ff */
[----:B------:R1:W-:Y:S01]  /*7930*/  LDGSTS.E [R24+0x1c000], desc[UR22][R66.64], P0 ;  /* 0x1c00000042187fae */ /* 0x0003e200081a1016 */
[----:B------:R-:W-:-:S02]  /*7940*/  IADD3.X R65, PT, PT, R65, UR32, RZ, P6, !PT ;  /* 0x0000002041417c10 */ /* 0x000fc4000b7fe4ff */
[----:B------:R-:W-:Y:S02]  /*7950*/  IADD3 R60, P6, PT, R60, UR31, RZ ;  /* 0x0000001f3c3c7c10 */ /* 0x000fe4000ffde0ff */
[----:B------:R-:W-:Y:S02]  /*7960*/  IADD3 R72, P3, PT, R116, UR33, RZ ;  /* 0x0000002174487c10 */ /* 0x000fe4000ff7e0ff */
[----:B------:R-:W-:Y:S02]  /*7970*/  IADD3.X R61, PT, PT, R61, UR32, RZ, P6, !PT ;  /* 0x000000203d3d7c10 */ /* 0x000fe4000b7fe4ff */
[----:B------:R-:W-:Y:S02]  /*7980*/  IADD3 R56, P6, PT, R56, UR31, RZ ;  /* 0x0000001f38387c10 */ /* 0x000fe4000ffde0ff */
[----:B------:R-:W-:Y:S02]  /*7990*/  IADD3.X R73, PT, PT, R117, UR34, RZ, P3, !PT ;  /* 0x0000002275497c10 */ /* 0x000fe40009ffe4ff */
[----:B------:R-:W-:-:S02]  /*79a0*/  IADD3.X R57, PT, PT, R57, UR32, RZ, P6, !PT ;  /* 0x0000002039397c10 */ /* 0x000fc4000b7fe4ff */
[----:B------:R-:W-:Y:S02]  /*79b0*/  IADD3 R74, P6, PT, R204, UR33, RZ ;  /* 0x00000021cc4a7c10 */ /* 0x000fe4000ffde0ff */
[----:B--2---:R-:W-:Y:S02]  /*79c0*/  IADD3 R70, P5, PT, R100, UR33, RZ ;  /* 0x0000002164467c10 */ /* 0x004fe4000ffbe0ff */
[----:B------:R-:W-:Y:S02]  /*79d0*/  IADD3.X R75, PT, PT, R205, UR34, RZ, P6, !PT ;  /* 0x00000022cd4b7c10 */ /* 0x000fe4000b7fe4ff */
[----:B------:R-:W-:Y:S02]  /*79e0*/  IADD3 R76, P6, PT, R202, UR33, RZ ;  /* 0x00000021ca4c7c10 */ /* 0x000fe4000ffde0ff */
[----:B------:R-:W-:Y:S02]  /*79f0*/  LOP3.LUT R205, R3, 0x1c, RZ, 0xfc, !PT ;  /* 0x0000001c03cd7812 */ /* 0x000fe400078efcff */
[----:B------:R-:W-:-:S02]  /*7a00*/  IADD3.X R77, PT, PT, R203, UR34, RZ, P6, !PT ;  /* 0x00000022cb4d7c10 */ /* 0x000fc4000b7fe4ff */
[----:B------:R-:W-:Y:S02]  /*7a10*/  IADD3 R78, P6, PT, R200, UR33, RZ ;  /* 0x00000021c84e7c10 */ /* 0x000fe4000ffde0ff */
[----:B------:R-:W-:Y:S02]  /*7a20*/  IADD3.X R19, PT, PT, R125, UR34, RZ, P1, !PT ;  /* 0x000000227d137c10 */ /* 0x000fe40008ffe4ff */
[----:B------:R-:W-:Y:S02]  /*7a30*/  IADD3.X R79, PT, PT, R201, UR34, RZ, P6, !PT ;  /* 0x00000022c94f7c10 */ /* 0x000fe4000b7fe4ff */
[----:B------:R-:W-:Y:S02]  /*7a40*/  IADD3 R80, P6, PT, R198, UR33, RZ ;  /* 0x00000021c6507c10 */ /* 0x000fe4000ffde0ff */
[----:B------:R-:W-:Y:S02]  /*7a50*/  LOP3.LUT R204, R3, 0x1e, RZ, 0xfc, !PT ;  /* 0x0000001e03cc7812 */ /* 0x000fe400078efcff */
[----:B------:R-:W-:-:S02]  /*7a60*/  IADD3.X R81, PT, PT, R199, UR34, RZ, P6, !PT ;  /* 0x00000022c7517c10 */ /* 0x000fc4000b7fe4ff */
[----:B------:R-:W-:Y:S02]  /*7a70*/  IADD3 R82, P6, PT, R196, UR33, RZ ;  /* 0x00000021c4527c10 */ /* 0x000fe4000ffde0ff */
[----:B------:R-:W-:Y:S02]  /*7a80*/  ISETP.GE.AND P1, PT, R205, UR19, PT ;  /* 0x00000013cd007c0c */ /* 0x000fe4000bf26270 */
[----:B------:R-:W-:Y:S02]  /*7a90*/  IADD3.X R83, PT, PT, R197, UR34, RZ, P6, !PT ;  /* 0x00000022c5537c10 */ /* 0x000fe4000b7fe4ff */
[----:B------:R-:W-:Y:S02]  /*7aa0*/  IADD3 R84, P6, PT, R194, UR33, RZ ;  /* 0x00000021c2547c10 */ /* 0x000fe4000ffde0ff */
[----:B------:R-:W-:Y:S02]  /*7ab0*/  ISETP.GE.AND P4, PT, R252, UR19, PT ;  /* 0x00000013fc007c0c */ /* 0x000fe4000bf86270 */
[----:B------:R-:W-:-:S02]  /*7ac0*/  IADD3.X R85, PT, PT, R195, UR34, RZ, P6, !PT ;  /* 0x00000022c3557c10 */ /* 0x000fc4000b7fe4ff */
[----:B------:R-:W-:Y:S02]  /*7ad0*/  IADD3 R86, P6, PT, R192, UR33, RZ ;  /* 0x00000021c0567c10 */ /* 0x000fe4000ffde0ff */
[----:B------:R-:W-:Y:S02]  /*7ae0*/  IADD3.X R71, PT, PT, R101, UR34, RZ, P5, !PT ;  /* 0x0000002265477c10 */ /* 0x000fe4000affe4ff */
[----:B------:R-:W-:Y:S02]  /*7af0*/  IADD3.X R87, PT, PT, R193, UR34, RZ, P6, !PT ;  /* 0x00000022c1577c10 */ /* 0x000fe4000b7fe4ff */
[----:B------:R-:W-:Y:S02]  /*7b00*/  IADD3 R88, P6, PT, R190, UR33, RZ ;  /* 0x00000021be587c10 */ /* 0x000fe4000ffde0ff */
[----:B------:R-:W-:Y:S02]  /*7b10*/  ISETP.GE.AND P5, PT, R204, UR19, PT ;  /* 0x00000013cc007c0c */ /* 0x000fe4000bfa6270 */
[----:B------:R-:W-:-:S02]  /*7b20*/  IADD3.X R89, PT, PT, R191, UR34, RZ, P6, !PT ;  /* 0x00000022bf597c10 */ /* 0x000fc4000b7fe4ff */
[----:B------:R-:W-:Y:S02]  /*7b30*/  IADD3 R188, P6, PT, R188, UR33, RZ ;  /* 0x00000021bcbc7c10 */ /* 0x000fe4000ffde0ff */
[----:B------:R-:W-:Y:S02]  /*7b40*/  SEL R116, RZ, 0x4, P1 ;  /* 0x00000004ff747807 */ /* 0x000fe40000800000 */
[----:B------:R-:W-:Y:S02]  /*7b50*/  IADD3.X R189, PT, PT, R189, UR34, RZ, P6, !PT ;  /* 0x00000022bdbd7c10 */ /* 0x000fe4000b7fe4ff */
[----:B------:R-:W-:Y:S02]  /*7b60*/  IADD3 R186, P6, PT, R186, UR33, RZ ;  /* 0x00000021baba7c10 */ /* 0x000fe4000ffde0ff */
[----:B---3--:R-:W-:Y:S02]  /*7b70*/  SEL R22, RZ, 0x4, P4 ;  /* 0x00000004ff167807 */ /* 0x008fe40002000000 */
[----:B------:R-:W-:-:S02]  /*7b80*/  IADD3.X R187, PT, PT, R187, UR34, RZ, P6, !PT ;  /* 0x00000022bbbb7c10 */ /* 0x000fc4000b7fe4ff */
[----:B------:R-:W-:Y:S02]  /*7b90*/  IADD3 R184, P6, PT, R184, UR33, RZ ;  /* 0x00000021b8b87c10 */ /* 0x000fe4000ffde0ff */
[----:B------:R-:W-:Y:S02]  /*7ba0*/  IADD3 R112, P1, PT, R112, UR33, RZ ;  /* 0x0000002170707c10 */ /* 0x000fe4000ff3e0ff */
[----:B------:R-:W-:Y:S02]  /*7bb0*/  IADD3.X R185, PT, PT, R185, UR34, RZ, P6, !PT ;  /* 0x00000022b9b97c10 */ /* 0x000fe4000b7fe4ff */
[----:B------:R-:W-:Y:S02]  /*7bc0*/  IADD3 R182, P6, PT, R182, UR33, RZ ;  /* 0x00000021b6b67c10 */ /* 0x000fe4000ffde0ff */
[----:B------:R-:W-:Y:S02]  /*7bd0*/  IADD3 R92, P4, PT, R92, UR33, RZ ;  /* 0x000000215c5c7c10 */ /* 0x000fe4000ff9e0ff */
[----:B------:R-:W-:-:S02]  /*7be0*/  IADD3.X R183, PT, PT, R183, UR34, RZ, P6, !PT ;  /* 0x00000022b7b77c10 */ /* 0x000fc4000b7fe4ff */
[----:B------:R-:W-:Y:S02]  /*7bf0*/  IADD3 R180, P6, PT, R180, UR33, RZ ;  /* 0x00000021b4b47c10 */ /* 0x000fe4000ffde0ff */
[----:B------:R-:W-:Y:S02]  /*7c00*/  PLOP3.LUT P3, PT, PT, PT, UP3, 0x80, 0x8 ;  /* 0x000000000008781c */ /* 0x000fe40003f6f038 */
[----:B------:R-:W-:Y:S02]  /*7c10*/  IADD3.X R181, PT, PT, R181, UR34, RZ, P6, !PT ;  /* 0x00000022b5b57c10 */ /* 0x000fe4000b7fe4ff */
[----:B------:R-:W-:Y:S02]  /*7c20*/  IADD3 R178, P6, PT, R178, UR33, RZ ;  /* 0x00000021b2b27c10 */ /* 0x000fe4000ffde0ff */
[----:B------:R-:W-:Y:S02]  /*7c30*/  IADD3.X R113, PT, PT, R113, UR34, RZ, P1, !PT ;  /* 0x0000002271717c10 */ /* 0x000fe40008ffe4ff */
[----:B------:R-:W-:-:S02]  /*7c40*/  IADD3.X R179, PT, PT, R179, UR34, RZ, P6, !PT ;  /* 0x00000022b3b37c10 */ /* 0x000fc4000b7fe4ff */
[----:B------:R-:W-:Y:S02]  /*7c50*/  IADD3 R176, P6, PT, R176, UR33, RZ ;  /* 0x00000021b0b07c10 */ /* 0x000fe4000ffde0ff */
[----:B------:R-:W-:Y:S02]  /*7c60*/  IADD3.X R93, PT, PT, R93, UR34, RZ, P4, !PT ;  /* 0x000000225d5d7c10 */ /* 0x000fe4000a7fe4ff */
        /* <DEDUP_REMOVED lines=8> */
[----:B------:R-:W-:Y:S02]  /*7cf0*/  SEL R116, R116, RZ, P3 ;  /* 0x000000ff74747207 */ /* 0x000fe40001800000 */
[----:B------:R-:W-:-:S02]  /*7d00*/  IADD3.X R169, PT, PT, R169, UR34, RZ, P6, !PT ;  /* 0x00000022a9a97c10 */ /* 0x000fc4000b7fe4ff */
[----:B------:R-:W-:Y:S02]  /*7d10*/  IADD3 R166, P6, PT, R166, UR33, RZ ;  /* 0x00000021a6a67c10 */ /* 0x000fe4000ffde0ff */
[----:B------:R-:W-:Y:S02]  /*7d20*/  IADD3.X R109, PT, PT, R109, UR34, RZ, P1, !PT ;  /* 0x000000226d6d7c10 */ /* 0x000fe40008ffe4ff */
[----:B------:R-:W-:Y:S02]  /*7d30*/  IADD3.X R167, PT, PT, R167, UR34, RZ, P6, !PT ;  /* 0x00000022a7a77c10 */ /* 0x000fe4000b7fe4ff */
[----:B------:R-:W-:Y:S02]  /*7d40*/  IADD3 R164, P6, PT, R164, UR33, RZ ;  /* 0x00000021a4a47c10 */ /* 0x000fe4000ffde0ff */
[----:B------:R-:W-:Y:S02]  /*7d50*/  SEL R22, R22, RZ, P4 ;  /* 0x000000ff16167207 */ /* 0x000fe40002000000 */
[----:B------:R-:W-:-:S02]  /*7d60*/  IADD3.X R165, PT, PT, R165, UR34, RZ, P6, !PT ;  /* 0x00000022a5a57c10 */ /* 0x000fc4000b7fe4ff */
[----:B------:R-:W-:Y:S02]  /*7d70*/  IADD3 R122, P6, PT, R122, UR33, RZ ;  /* 0x000000217a7a7c10 */ /* 0x000fe4000ffde0ff */
[----:B------:R-:W-:Y:S02]  /*7d80*/  ISETP.NE.U32.AND P1, PT, R116, RZ, PT ;  /* 0x000000ff7400720c */ /* 0x000fe40003f25070 */
[----:B------:R-:W-:Y:S02]  /*7d90*/  IADD3.X R123, PT, PT, R123, UR34, RZ, P6, !PT ;  /* 0x000000227b7b7c10 */ /* 0x000fe4000b7fe4ff */
[----:B------:R-:W-:-:S04]  /*7da0*/  IADD3 R118, P6, PT, R118, UR33, RZ ;  /* 0x0000002176767c10 */ /* 0x000fc8000ffde0ff */
        /* <DEDUP_REMOVED lines=59> */
[----:B------:R-:W-:-:S04]  /*8160*/  ISETP.GE.AND P6, PT, R206, UR19, PT ;  /* 0x00000013ce007c0c */ /* 0x000fc8000bfc6270 */
[----:B------:R-:W-:Y:S02]  /*8170*/  SEL R120, RZ, 0x4, P6 ;  /* 0x00000004ff787807 */ /* 0x000fe40003000000 */
[----:B------:R-:W-:-:S04]  /*8180*/  PLOP3.LUT P6, PT, PT, PT, UP3, 0x80, 0x8 ;  /* 0x000000000008781c */ /* 0x000fc80003fcf038 */
[----:B------:R-:W-:Y:S02]  /*8190*/  SEL R117, R120, RZ, P6 ;  /* 0x000000ff78757207 */ /* 0x000fe40003000000 */
[----:B------:R-:W-:Y:S02]  /*81a0*/  IADD3 R104, P6, PT, R104, UR33, RZ ;  /* 0x0000002168687c10 */ /* 0x000fe4000ffde0ff */
[----:B------:R-:W-:Y:S02]  /*81b0*/  ISETP.NE.U32.AND P3, PT, R117, RZ, PT ;  /* 0x000000ff7500720c */ /* 0x000fe40003f65070 */
[----:B------:R-:W-:Y:S02]  /*81c0*/  IADD3.X R105, PT, PT, R105, UR34, RZ, P6, !PT ;  /* 0x0000002269697c10 */ /* 0x000fe4000b7fe4ff */
[----:B------:R-:W-:Y:S02]  /*81d0*/  IADD3 R68, P6, PT, R96, UR33, RZ ;  /* 0x0000002160447c10 */ /* 0x000fe4000ffde0ff */
[----:B------:R-:W-:-:S02]  /*81e0*/  SEL R96, RZ, 0x4, P5 ;  /* 0x00000004ff607807 */ /* 0x000fc40002800000 */
[----:B------:R-:W-:Y:S02]  /*81f0*/  IADD3.X R69, PT, PT, R97, UR34, RZ, P6, !PT ;  /* 0x0000002261457c10 */ /* 0x000fe4000b7fe4ff */
[----:B------:R-:W-:Y:S02]  /*8200*/  IADD3 R62, P6, PT, R62, UR33, RZ ;  /* 0x000000213e3e7c10 */ /* 0x000fe4000ffde0ff */
[----:B------:R-:W-:Y:S01]  /*8210*/  PLOP3.LUT P5, PT, PT, PT, UP3, 0x80, 0x8 ;  /* 0x000000000008781c */ /* 0x000fe20003faf038 */
[----:B------:R1:W-:Y:S01]  /*8220*/  LDGSTS.E [R24+0x1c008], desc[UR22][R64.64], P3 ;  /* 0x1c00800040187fae */ /* 0x0003e200099a1016 */
[----:B------:R-:W-:Y:S01]  /*8230*/  IADD3.X R63, PT, PT, R63, UR34, RZ, P6, !PT ;  /* 0x000000223f3f7c10 */ /* 0x000fe2000b7fe4ff */
[----:B------:R-:W-:Y:S01]  /*8240*/  UISETP.GE.AND UP3, UPT, UR8, 0x40, UPT ;  /* 0x000000400800788c */ /* 0x000fe2000bf66270 */
[----:B------:R-:W-:Y:S01]  /*8250*/  SEL R96, R96, RZ, P5 ;  /* 0x000000ff60607207 */ /* 0x000fe20002800000 */
[----:B------:R1:W-:Y:S01]  /*8260*/  LDGSTS.E [R25+0x1c000], desc[UR22][R60.64], P1 ;  /* 0x1c0000003c197fae */ /* 0x0003e200089a1016 */
[----:B------:R-:W-:-:S02]  /*8270*/  IADD3 R50, P6, PT, R50, UR33, RZ ;  /* 0x0000002132327c10 */ /* 0x000fc4000ffde0ff */
[----:B------:R-:W-:Y:S02]  /*8280*/  ISETP.NE.U32.AND P4, PT, R96, RZ, PT ;  /* 0x000000ff6000720c */ /* 0x000fe40003f85070 */
[----:B------:R-:W-:Y:S02]  /*8290*/  IADD3.X R51, PT, PT, R51, UR34, RZ, P6, !PT ;  /* 0x0000002233337c10 */ /* 0x000fe4000b7fe4ff */
[----:B------:R-:W-:Y:S02]  /*82a0*/  ISETP.NE.U32.AND P6, PT, R22, RZ, PT ;  /* 0x000000ff1600720c */ /* 0x000fe40003fc5070 */
[----:B------:R-:W-:-:S04]  /*82b0*/  IADD3 R54, P5, PT, R54, UR33, RZ ;  /* 0x0000002136367c10 */ /* 0x000fc8000ffbe0ff */
[----:B------:R-:W-:Y:S02]  /*82c0*/  IADD3.X R55, PT, PT, R55, UR34, RZ, P5, !PT ;  /* 0x0000002237377c10 */ /* 0x000fe4000affe4ff */
[----:B------:R-:W-:Y:S01]  /*82d0*/  IADD3 R46, P5, PT, R46, UR33, RZ ;  /* 0x000000212e2e7c10 */ /* 0x000fe2000ffbe0ff */
[----:B------:R1:W-:Y:S03]  /*82e0*/  LDGSTS.E [R25+0x1c008], desc[UR22][R56.64], P4 ;  /* 0x1c00800038197fae */ /* 0x0003e6000a1a1016 */
[----:B------:R-:W-:Y:S01]  /*82f0*/  IADD3.X R47, PT, PT, R47, UR34, RZ, P5, !PT ;  /* 0x000000222f2f7c10 */ /* 0x000fe2000affe4ff */
[----:B------:R-:W0:Y:S04]  /*8300*/  LDGDEPBAR ;  /* 0x00000000000079af */ /* 0x000e280000000000 */
        /* <DEDUP_REMOVED lines=65> */
[----:B------:R-:W-:Y:S05]  /*8720*/  BRA.U !UP3, `(.L_x_7) ;  /* 0x000000310b547547 */ /* 0x000fea000b800000 */
[----:B------:R-:W2:Y:S01]  /*8730*/  LDL.LU R252, [R1+0x4] ;  /* 0x0000040001fc7983 */ /* 0x000ea20000300800 */
[----:B-1----:R-:W-:Y:S01]  /*8740*/  SHF.R.S32.HI R90, RZ, 0x1f, R17 ;  /* 0x0000001fff5a7819 */ /* 0x002fe20000011411 */
[----:B------:R-:W1:Y:S01]  /*8750*/  LDCU.128 UR4, c[0x0][0x380] ;  /* 0x00007000ff0477ac */ /* 0x000e620008000c00 */
[----:B------:R-:W-:Y:S01]  /*8760*/  IADD3 R171, P1, PT, R17, R216, RZ ;  /* 0x000000d811ab7210 */ /* 0x000fe20007f3e0ff */
[----:B------:R-:W-:Y:S01]  /*8770*/  IMAD R129, R205, UR20, RZ ;  /* 0x00000014cd817c24 */ /* 0x000fe2000f8e02ff */
[C---:B------:R-:W-:Y:S01]  /*8780*/  IADD3 R169, P3, PT, R17.reuse, R38, RZ ;  /* 0x0000002611a97210 */ /* 0x040fe20007f7e0ff */
[----:B------:R-:W-:Y:S01]  /*8790*/  IMAD R175, R206, UR20, RZ ;  /* 0x00000014ceaf7c24 */ /* 0x000fe2000f8e02ff */
[----:B------:R-:W-:Y:S01]  /*87a0*/  IADD3 R167, P4, PT, R17, R215, RZ ;  /* 0x000000d711a77210 */ /* 0x000fe20007f9e0ff */
[----:B------:R-:W-:Y:S01]  /*87b0*/  IMAD R177, R207, UR20, RZ ;  /* 0x00000014cfb17c24 */ /* 0x000fe2000f8e02ff */
[----:B------:R-:W-:Y:S01]  /*87c0*/  IADD3 R165, P5, PT, R17, R37, RZ ;  /* 0x0000002511a57210 */ /* 0x000fe20007fbe0ff */
[----:B------:R-:W-:Y:S01]  /*87d0*/  UIMAD UR17, UR17, 0xc, URZ ;  /* 0x0000000c111178a4 */ /* 0x000fe2000f8e02ff */
[-C--:B------:R-:W-:Y:S01]  /*87e0*/  LEA.HI.X.SX32 R216, R216, R90.reuse, 0x1, P1 ;  /* 0x0000005ad8d87211 */ /* 0x080fe200008f0eff */
[----:B------:R-:W-:Y:S01]  /*87f0*/  UIMAD UR26, UR16, 0xc, URZ ;  /* 0x0000000c101a78a4 */ /* 0x000fe2000f8e02ff */
[-C--:B------:R-:W-:Y:S01]  /*8800*/  LEA.HI.X.SX32 R170, R38, R90.reuse, 0x1, P3 ;  /* 0x0000005a26aa7211 */ /* 0x080fe200018f0eff */
[----:B------:R-:W-:Y:S01]  /*8810*/  IMAD.MOV.U32 R122, RZ, RZ, RZ ;  /* 0x000000ffff7a7224 */ /* 0x000fe200078e00ff */
[----:B------:R-:W-:Y:S01]  /*8820*/  LEA.HI.X.SX32 R168, R215, R90, 0x1, P4 ;  /* 0x0000005ad7a87211 */ /* 0x000fe200020f0eff */
[----:B------:R-:W-:Y:S01]  /*8830*/  UIADD3 UR13, UPT, UPT, UR13, -0x60, URZ ;  /* 0xffffffa00d0d7890 */ /* 0x000fe2000fffe0ff */
[C---:B------:R-:W-:Y:S01]  /*8840*/  IADD3 R163, P6, PT, R17.reuse, R214, RZ ;  /* 0x000000d611a37210 */ /* 0x040fe20007fde0ff */
[----:B------:R-:W-:Y:S01]  /*8850*/  UMOV UR21, UR12 ;  /* 0x0000000c00157c82 */ /* 0x000fe20008000000 */
[C---:B------:R-:W-:Y:S01]  /*8860*/  IADD3 R161, P0, PT, R17.reuse, R36, RZ ;  /* 0x0000002411a17210 */ /* 0x040fe20007f1e0ff */
[----:B-1----:R-:W-:Y:S01]  /*8870*/  UIMAD.WIDE.U32 UR14, UR9, 0xc, UR6 ;  /* 0x0000000c090e78a5 */ /* 0x002fe2000f8e0006 */
[C---:B------:R-:W-:Y:S01]  /*8880*/  IADD3 R159, P1, PT, R17.reuse, R213, RZ ;  /* 0x000000d5119f7210 */ /* 0x040fe20007f3e0ff */
[----:B------:R-:W-:Y:S01]  /*8890*/  USHF.R.S32.HI UR6, URZ, 0x1f, UR8 ;  /* 0x0000001fff067899 */ /* 0x000fe20008011408 */
[C---:B------:R-:W-:Y:S01]  /*88a0*/  IADD3 R157, P3, PT, R17.reuse, R35, RZ ;  /* 0x00000023119d7210 */ /* 0x040fe20007f7e0ff */
[----:B------:R-:W-:Y:S01]  /*88b0*/  UIMAD.WIDE.U32 UR18, UR18, 0xc, UR4 ;  /* 0x0000000c121278a5 */ /* 0x000fe2000f8e0004 */
[----:B------:R-:W-:Y:S01]  /*88c0*/  IADD3 R155, P4, PT, R17, R172, RZ ;  /* 0x000000ac119b7210 */ /* 0x000fe20007f9e0ff */
[----:B------:R-:W-:Y:S01]  /*88d0*/  ULEA.HI UR6, UR6, UR8, URZ, 0x5 ;  /* 0x0000000806067291 */ /* 0x000fe2000f8f28ff */
[----:B------:R-:W-:Y:S01]  /*88e0*/  LEA.HI.X.SX32 R166, R37, R90, 0x1, P5 ;  /* 0x0000005a25a67211 */ /* 0x000fe200028f0eff */
[----:B------:R-:W-:Y:S01]  /*88f0*/  UIADD3 UR28, UPT, UPT, UR15, UR17, URZ ;  /* 0x000000110f1c7290 */ /* 0x000fe2000fffe0ff */
[----:B------:R-:W-:Y:S01]  /*8900*/  IADD3 R153, P5, PT, R17, R34, RZ ;  /* 0x0000002211997210 */ /* 0x000fe20007fbe0ff */
[----:B------:R-:W-:Y:S01]  /*8910*/  USHF.R.S32.HI UR6, URZ, 0x5, UR6 ;  /* 0x00000005ff067899 */ /* 0x000fe20008011406 */
[-C--:B------:R-:W-:Y:S01]  /*8920*/  LEA.HI.X.SX32 R164, R214, R90.reuse, 0x1, P6 ;  /* 0x0000005ad6a47211 */ /* 0x080fe200030f0eff */
[----:B------:R-:W-:Y:S01]  /*8930*/  UMOV UR16, 0x1 ;  /* 0x0000000100107882 */ /* 0x000fe20000000000 */
[-C--:B------:R-:W-:Y:S01]  /*8940*/  LEA.HI.X.SX32 R162, R36, R90.reuse, 0x1, P0 ;  /* 0x0000005a24a27211 */ /* 0x080fe200000f0eff */
[----:B------:R-:W-:Y:S01]  /*8950*/  UISETP.LT.AND UP3, UPT, UR6, 0x2, UPT ;  /* 0x000000020600788c */ /* 0x000fe2000bf61270 */
[-C--:B------:R-:W-:Y:S01]  /*8960*/  LEA.HI.X.SX32 R160, R213, R90.reuse, 0x1, P1 ;  /* 0x0000005ad5a07211 */ /* 0x080fe200008f0eff */
[----:B------:R-:W-:Y:S01]  /*8970*/  UMOV UR24, 0x2 ;  /* 0x0000000200187882 */ /* 0x000fe20000000000 */
[-C--:B------:R-:W-:Y:S01]  /*8980*/  LEA.HI.X.SX32 R158, R35, R90.reuse, 0x1, P3 ;  /* 0x0000005a239e7211 */ /* 0x080fe200018f0eff */
[----:B------:R-:W-:Y:S01]  /*8990*/  USEL UR8, UR6, 0x2, !UP3 ;  /* 0x0000000206087887 */ /* 0x000fe2000d800000 */
[----:B------:R-:W-:Y:S01]  /*89a0*/  LEA.HI.X.SX32 R156, R172, R90, 0x1, P4 ;  /* 0x0000005aac9c7211 */ /* 0x000fe200020f0eff */
[----:B------:R-:W-:Y:S01]  /*89b0*/  UMOV UR5, URZ ;  /* 0x000000ff00057c82 */ /* 0x000fe20008000000 */
[C---:B------:R-:W-:Y:S01]  /*89c0*/  IADD3 R151, P6, PT, R17.reuse, R45, RZ ;  /* 0x0000002d11977210 */ /* 0x040fe20007fde0ff */
[----:B------:R-:W-:Y:S01]  /*89d0*/  UMOV UR7, URZ ;  /* 0x000000ff00077c82 */ /* 0x000fe20008000000 */
[C---:B------:R-:W-:Y:S01]  /*89e0*/  IADD3 R149, P0, PT, R17.reuse, R33, RZ ;  /* 0x0000002111957210 */ /* 0x040fe20007f1e0ff */
[----:B------:R-:W-:Y:S01]  /*89f0*/  UMOV UR4, URZ ;  /* 0x000000ff00047c82 */ /* 0x000fe20008000000 */
[C---:B------:R-:W-:Y:S01]  /*8a00*/  IADD3 R147, P1, PT, R17.reuse, R44, RZ ;  /* 0x0000002c11937210 */ /* 0x040fe20007f3e0ff */
[----:B------:R-:W-:Y:S01]  /*8a10*/  UIADD3 UR26, UPT, UPT, UR19, UR26, URZ ;  /* 0x0000001a131a7290 */ /* 0x000fe2000fffe0ff */
[C---:B------:R-:W-:Y:S01]  /*8a20*/  IADD3 R145, P3, PT, R17.reuse, R32, RZ ;  /* 0x0000002011917210 */ /* 0x040fe20007f7e0ff */
[----:B------:R-:W-:Y:S01]  /*8a30*/  UIADD3 UR17, UPT, UPT, UR6, -0x3, URZ ;  /* 0xfffffffd06117890 */ /* 0x000fe2000fffe0ff */
[C---:B------:R-:W-:Y:S01]  /*8a40*/  IADD3 R143, P4, PT, R17.reuse, R43, RZ ;  /* 0x0000002b118f7210 */ /* 0x040fe20007f9e0ff */
[----:B------:R-:W-:Y:S01]  /*8a50*/  UMOV UR27, UR14 ;  /* 0x0000000e001b7c82 */ /* 0x000fe20008000000 */
[----:B------:R-:W-:Y:S01]  /*8a60*/  LEA.HI.X.SX32 R154, R34, R90, 0x1, P5 ;  /* 0x0000005a229a7211 */ /* 0x000fe200028f0eff */
[----:B------:R-:W-:Y:S01]  /*8a70*/  UMOV UR25, UR18 ;  /* 0x0000001200197c82 */ /* 0x000fe20008000000 */
[----:B------:R-:W-:-:S02]  /*8a80*/  IADD3 R141, P5, PT, R17, R31, RZ ;  /* 0x0000001f118d7210 */ /* 0x000fc40007fbe0ff */
[-C--:B------:R-:W-:Y:S02]  /*8a90*/  LEA.HI.X.SX32 R152, R45, R90.reuse, 0x1, P6 ;  /* 0x0000005a2d987211 */ /* 0x080fe400030f0eff */
[-C--:B------:R-:W-:Y:S02]  /*8aa0*/  LEA.HI.X.SX32 R150, R33, R90.reuse, 0x1, P0 ;  /* 0x0000005a21967211 */ /* 0x080fe400000f0eff */
[-C--:B------:R-:W-:Y:S02]  /*8ab0*/  LEA.HI.X.SX32 R148, R44, R90.reuse, 0x1, P1 ;  /* 0x0000005a2c947211 */ /* 0x080fe400008f0eff */
[-C--:B------:R-:W-:Y:S02]  /*8ac0*/  LEA.HI.X.SX32 R146, R32, R90.reuse, 0x1, P3 ;  /* 0x0000005a20927211 */ /* 0x080fe400018f0eff */
[----:B------:R-:W-:Y:S02]  /*8ad0*/  LEA.HI.X.SX32 R144, R43, R90, 0x1, P4 ;  /* 0x0000005a2b907211 */ /* 0x000fe400020f0eff */
[----:B------:R-:W-:-:S02]  /*8ae0*/  IADD3 R139, P6, PT, R17, R42, RZ ;  /* 0x0000002a118b7210 */ /* 0x000fc40007fde0ff */
[C---:B------:R-:W-:Y:S02]  /*8af0*/  IADD3 R137, P0, PT, R17.reuse, R30, RZ ;  /* 0x0000001e11897210 */ /* 0x040fe40007f1e0ff */
[C---:B------:R-:W-:Y:S02]  /*8b00*/  IADD3 R135, P1, PT, R17.reuse, R41, RZ ;  /* 0x0000002911877210 */ /* 0x040fe40007f3e0ff */
[C---:B------:R-:W-:Y:S02]  /*8b10*/  IADD3 R133, P3, PT, R17.reuse, R29, RZ ;  /* 0x0000001d11857210 */ /* 0x040fe40007f7e0ff */
[----:B------:R-:W-:Y:S02]  /*8b20*/  IADD3 R131, P4, PT, R17, R40, RZ ;  /* 0x0000002811837210 */ /* 0x000fe40007f9e0ff */
[----:B------:R-:W-:Y:S02]  /*8b30*/  LEA.HI.X.SX32 R142, R31, R90, 0x1, P5 ;  /* 0x0000005a1f8e7211 */ /* 0x000fe400028f0eff */
        /* <DEDUP_REMOVED lines=10> */
[C---:B------:R-:W-:Y:S02]  /*8be0*/  IADD3 R18, P4, PT, R17.reuse, R210, RZ ;  /* 0x000000d211127210 */ /* 0x040fe40007f9e0ff */
        /* <DEDUP_REMOVED lines=72> */
[-C--:B------:R-:W-:Y:S02]  /*9070*/  LEA.HI.X.SX32 R78, R245, R90.reuse, 0x1, P5 ;  /* 0x0000005af54e7211 */ /* 0x080fe400028f0eff */
[----:B------:R-:W-:Y:S01]  /*9080*/  IADD3 R91, P5, PT, R17, R251, RZ ;  /* 0x000000fb115b7210 */ /* 0x000fe20007fbe0ff */
[----:B------:R-:W-:Y:S01]  /*9090*/  IMAD R17, R204, UR20, RZ ;  /* 0x00000014cc117c24 */ /* 0x000fe2000f8e02ff */
[-C--:B------:R-:W-:Y:S01]  /*90a0*/  LEA.HI.X.SX32 R80, R246, R90.reuse, 0x1, P6 ;  /* 0x0000005af6507211 */ /* 0x080fe200030f0eff */
[----:B------:R-:W-:Y:S01]  /*90b0*/  UIADD3 UR20, UPT, UPT, UR8, -0x1, URZ ;  /* 0xffffffff08147890 */ /* 0x000fe2000fffe0ff */
[----:B------:R-:W-:-:S02]  /*90c0*/  LEA.HI.X.SX32 R82, R247, R90, 0x1, P0 ;  /* 0x0000005af7527211 */ /* 0x000fc400000f0eff */
[-C--:B------:R-:W-:Y:S02]  /*90d0*/  LEA.HI.X.SX32 R84, R248, R90.reuse, 0x1, P1 ;  /* 0x0000005af8547211 */ /* 0x080fe400008f0eff */
[-C--:B------:R-:W-:Y:S02]  /*90e0*/  LEA.HI.X.SX32 R86, R249, R90.reuse, 0x1, P3 ;  /* 0x0000005af9567211 */ /* 0x080fe400018f0eff */
[-C--:B------:R-:W-:Y:S02]  /*90f0*/  LEA.HI.X.SX32 R88, R250, R90.reuse, 0x1, P4 ;  /* 0x0000005afa587211 */ /* 0x080fe400020f0eff */
[----:B------:R-:W-:Y:S02]  /*9100*/  LEA.HI.X.SX32 R90, R251, R90, 0x1, P5 ;  /* 0x0000005afb5a7211 */ /* 0x000fe400028f0eff */
[----:B------:R-:W-:Y:S02]  /*9110*/  SHF.R.S32.HI R130, RZ, 0x1f, R16 ;  /* 0x0000001fff827819 */ /* 0x000fe40000011410 */
[----:B------:R-:W-:-:S02]  /*9120*/  IADD3 R93, P3, PT, R16, R5, RZ ;  /* 0x00000005105d7210 */ /* 0x000fc40007f7e0ff */
[C---:B------:R-:W-:Y:S02]  /*9130*/  IADD3 R95, P4, PT, R16.reuse, R6, RZ ;  /* 0x00000006105f7210 */ /* 0x040fe40007f9e0ff */
[C---:B------:R-:W-:Y:S02]  /*9140*/  IADD3 R97, P5, PT, R16.reuse, R7, RZ ;  /* 0x0000000710617210 */ /* 0x040fe40007fbe0ff */
[----:B------:R-:W-:Y:S02]  /*9150*/  IADD3 R99, P6, PT, R16, R8, RZ ;  /* 0x0000000810637210 */ /* 0x000fe40007fde0ff */
[-C--:B------:R-:W-:Y:S02]  /*9160*/  LEA.HI.X.SX32 R92, R5, R130.reuse, 0x1, P3 ;  /* 0x00000082055c7211 */ /* 0x080fe400018f0eff */
[-C--:B------:R-:W-:Y:S02]  /*9170*/  LEA.HI.X.SX32 R94, R6, R130.reuse, 0x1, P4 ;  /* 0x00000082065e7211 */ /* 0x080fe400020f0eff */
[----:B------:R-:W-:Y:S01]  /*9180*/  LEA.HI.X.SX32 R96, R7, R130, 0x1, P5 ;  /* 0x0000008207607211 */ /* 0x000fe200028f0eff */
[----:B------:R-:W-:Y:S01]  /*9190*/  IMAD.SHL.U32 R7, R124, 0x4, RZ ;  /* 0x000000047c077824 */ /* 0x000fe200078e00ff */
[----:B------:R-:W-:-:S02]  /*91a0*/  IADD3 R101, P0, PT, R16, R9, RZ ;  /* 0x0000000910657210 */ /* 0x000fc40007f1e0ff */
[C---:B------:R-:W-:Y:S02]  /*91b0*/  IADD3 R103, P1, PT, R16.reuse, R10, RZ ;  /* 0x0000000a10677210 */ /* 0x040fe40007f3e0ff */
[C---:B------:R-:W-:Y:S02]  /*91c0*/  IADD3 R105, P3, PT, R16.reuse, R11, RZ ;  /* 0x0000000b10697210 */ /* 0x040fe40007f7e0ff */
[C---:B------:R-:W-:Y:S02]  /*91d0*/  IADD3 R107, P4, PT, R16.reuse, R12, RZ ;  /* 0x0000000c106b7210 */ /* 0x040fe40007f9e0ff */
[----:B------:R-:W-:Y:S02]  /*91e0*/  IADD3 R109, P5, PT, R16, R13, RZ ;  /* 0x0000000d106d7210 */ /* 0x000fe40007fbe0ff */
[----:B------:R-:W-:Y:S02]  /*91f0*/  LEA.HI.X.SX32 R98, R8, R130, 0x1, P6 ;  /* 0x0000008208627211 */ /* 0x000fe400030f0eff */
[----:B------:R-:W-:-:S02]  /*9200*/  IADD3 R111, P6, PT, R16, R14, RZ ;  /* 0x0000000e106f7210 */ /* 0x000fc40007fde0ff */
[-C--:B------:R-:W-:Y:S01]  /*9210*/  LEA.HI.X.SX32 R100, R9, R130.reuse, 0x1, P0 ;  /* 0x0000008209647211 */ /* 0x080fe200000f0eff */
[----:B------:R-:W-:Y:S01]  /*9220*/  IMAD.SHL.U32 R9, R123, 0x4, RZ ;  /* 0x000000047b097824 */ /* 0x000fe200078e00ff */
[-C--:B------:R-:W-:Y:S02]  /*9230*/  LEA.HI.X.SX32 R102, R10, R130.reuse, 0x1, P1 ;  /* 0x000000820a667211 */ /* 0x080fe400008f0eff */
[-C--:B------:R-:W-:Y:S01]  /*9240*/  LEA.HI.X.SX32 R104, R11, R130.reuse, 0x1, P3 ;  /* 0x000000820b687211 */ /* 0x080fe200018f0eff */
[----:B------:R-:W-:Y:S01]  /*9250*/  IMAD.SHL.U32 R11, R24, 0x4, RZ ;  /* 0x00000004180b7824 */ /* 0x000fe200078e00ff */
[-C--:B------:R-:W-:Y:S02]  /*9260*/  LEA.HI.X.SX32 R106, R12, R130.reuse, 0x1, P4 ;  /* 0x000000820c6a7211 */ /* 0x080fe400020f0eff */
[----:B------:R-:W-:Y:S01]  /*9270*/  LEA.HI.X.SX32 R108, R13, R130, 0x1, P5 ;  /* 0x000000820d6c7211 */ /* 0x000fe200028f0eff */
[----:B------:R-:W-:Y:S01]  /*9280*/  IMAD.SHL.U32 R13, R22, 0x4, RZ ;  /* 0x00000004160d7824 */ /* 0x000fe200078e00ff */
[----:B------:R-:W-:-:S02]  /*9290*/  IADD3 R113, P0, PT, R16, R15, RZ ;  /* 0x0000000f10717210 */ /* 0x000fc40007f1e0ff */
[----:B--2---:R-:W-:Y:S02]  /*92a0*/  IADD3 R115, P1, PT, R16, R252, RZ ;  /* 0x000000fc10737210 */ /* 0x004fe40007f3e0ff */
[----:B------:R-:W-:Y:S02]  /*92b0*/  LEA.HI.X.SX32 R110, R14, R130, 0x1, P6 ;  /* 0x000000820e6e7211 */ /* 0x000fe400030f0eff */
[C---:B------:R-:W-:Y:S02]  /*92c0*/  IADD3 R117, P3, PT, R16.reuse, R17, RZ ;  /* 0x0000001110757210 */ /* 0x040fe40007f7e0ff */
[C---:B------:R-:W-:Y:S02]  /*92d0*/  IADD3 R119, P4, PT, R16.reuse, R129, RZ ;  /* 0x0000008110777210 */ /* 0x040fe40007f9e0ff */
[C---:B------:R-:W-:Y:S02]  /*92e0*/  IADD3 R121, P5, PT, R16.reuse, R175, RZ ;  /* 0x000000af10797210 */ /* 0x040fe40007fbe0ff */
[----:B------:R-:W-:-:S02]  /*92f0*/  IADD3 R5, P6, PT, R16, R177, RZ ;  /* 0x000000b110057210 */ /* 0x000fc40007fde0ff */
[-C--:B------:R-:W-:Y:S01]  /*9300*/  LEA.HI.X.SX32 R112, R15, R130.reuse, 0x1, P0 ;  /* 0x000000820f707211 */ /* 0x080fe200000f0eff */
[----:B------:R-:W-:Y:S01]  /*9310*/  IMAD.SHL.U32 R15, R20, 0x4, RZ ;  /* 0x00000004140f7824 */ /* 0x000fe200078e00ff */
[-C--:B------:R-:W-:Y:S02]  /*9320*/  LEA.HI.X.SX32 R114, R252, R130.reuse, 0x1, P1 ;  /* 0x00000082fc727211 */ /* 0x080fe400008f0eff */
[-C--:B------:R-:W-:Y:S01]  /*9330*/  LEA.HI.X.SX32 R116, R17, R130.reuse, 0x1, P3 ;  /* 0x0000008211747211 */ /* 0x080fe200018f0eff */
[----:B------:R-:W-:Y:S01]  /*9340*/  IMAD.SHL.U32 R17, R18, 0x4, RZ ;  /* 0x0000000412117824 */ /* 0x000fe200078e00ff */
[-C--:B------:R-:W-:Y:S02]  /*9350*/  LEA.HI.X.SX32 R118, R129, R130.reuse, 0x1, P4 ;  /* 0x0000008281767211 */ /* 0x080fe400020f0eff */
[-C--:B------:R-:W-:Y:S02]  /*9360*/  LEA.HI.X.SX32 R120, R175, R130.reuse, 0x1, P5 ;  /* 0x00000082af787211 */ /* 0x080fe400028f0eff */
[----:B------:R-:W-:-:S02]  /*9370*/  LEA.HI.X.SX32 R130, R177, R130, 0x1, P6 ;  /* 0x00000082b1827211 */ /* 0x000fc400030f0eff */
[----:B------:R-:W-:Y:S02]  /*9380*/  SHF.L.U64.HI R10, R24, 0x2, R125 ;  /* 0x00000002180a7819 */ /* 0x000fe4000001027d */
[----:B------:R-:W-:Y:S02]  /*9390*/  SHF.L.U64.HI R12, R22, 0x2, R208 ;  /* 0x00000002160c7819 */ /* 0x000fe400000102d0 */
[----:B------:R-:W-:Y:S02]  /*93a0*/  SHF.L.U64.HI R14, R20, 0x2, R209 ;  /* 0x00000002140e7819 */ /* 0x000fe400000102d1 */
[----:B------:R-:W-:Y:S02]  /*93b0*/  SHF.L.U64.HI R16, R18, 0x2, R210 ;  /* 0x0000000212107819 */ /* 0x000fe400000102d2 */
[C---:B------:R-:W-:Y:S01]  /*93c0*/  SHF.L.U64.HI R172, R171.reuse, 0x2, R216 ;  /* 0x00000002abac7819 */ /* 0x040fe200000102d8 */
[----:B------:R-:W-:Y:S01]  /*93d0*/  IMAD.SHL.U32 R171, R171, 0x4, RZ ;  /* 0x00000004abab7824 */ /* 0x000fe200078e00ff */
        /* <DEDUP_REMOVED lines=146> */
[----:B------:R-:W-:-:S02]  /*9d00*/  SHF.L.U64.HI R6, R124, 0x2, R127 ;  /* 0x000000027c067819 */ /* 0x000fc4000001027f */
[----:B------:R-:W-:-:S07]  /*9d10*/  SHF.L.U64.HI R8, R123, 0x2, R126 ;  /* 0x000000027b087819 */ /* 0x000fce000001027e */
.L_x_10:
[----:B------:R-:W-:-:S04]  /*9d20*/  DEPBAR.LE SB0, 0x2 ;  /* 0x000080800000791a */ /* 0x000fc80000000000 */
[----:B------:R-:W-:Y:S01]  /*9d30*/  UIADD3 UR5, UPT, UPT, UR5, 0x1, URZ ;  /* 0x0000000105057890 */ /* 0x000fe2000fffe0ff */
[----:B------:R-:W-:Y:S01]  /*9d40*/  IMAD.U32 R122, R122, -0x80000000, RZ ;  /* 0x800000007a7a7824 */ /* 0x000fe200078e00ff */
[----:B------:R-:W-:Y:S02]  /*9d50*/  ULEA UR12, UR16, UR10, 0x3 ;  /* 0x0000000a100c7291 */ /* 0x000fe4000f8e18ff */
[----:B------:R-:W-:Y:S02]  /*9d60*/  UISETP.GT.AND UP3, UPT, UR5, 0x2, UPT ;  /* 0x000000020500788c */ /* 0x000fe4000bf64270 */
[----:B------:R-:W-:Y:S02]  /*9d70*/  UIADD3 UR12, UPT, UPT, UR12, 0x1e000, URZ ;  /* 0x0001e0000c0c7890 */ /* 0x000fe4000fffe0ff */
[----:B------:R-:W-:Y:S01]  /*9d80*/  USEL UR5, UR5, URZ, !UP3 ;  /* 0x000000ff05057287 */ /* 0x000fe2000d800000 */
[----:B------:R-:W-:Y:S06]  /*9d90*/  BAR.SYNC.DEFER_BLOCKING 0x0 ;  /* 0x0000000000007b1d */ /* 0x000fec0000010000 */
[----:B--2---:R-:W-:Y:S05]  /*9da0*/  BRA.U UP1, `(.L_x_8) ;  /* 0x0000000101a07547 */ /* 0x004fea000b800000 */
[----:B------:R-:W-:Y:S02]  /*9db0*/  ULEA UR8, UR5, UR10, 0xd ;  /* 0x0000000a05087291 */ /* 0x000fe4000f8e68ff */
[----:B------:R-:W-:Y:S02]  /*9dc0*/  ULEA UR6, UR5, UR10, 0xf ;  /* 0x0000000a05067291 */ /* 0x000fe4000f8e78ff */
[----:B------:R-:W-:Y:S02]  /*9dd0*/  UIADD3 UR8, UPT, UPT, UR8, 0x18000, URZ ;  /* 0x0001800008087890 */ /* 0x000fe4000fffe0ff */
[----:B------:R-:W-:Y:S02]  /*9de0*/  USHF.R.U32.HI UR6, URZ, 0x4, UR6 ;  /* 0x00000004ff067899 */ /* 0x000fe40008011606 */
[----:B------:R-:W-:Y:S02]  /*9df0*/  USHF.R.U32.HI UR8, URZ, 0x4, UR8 ;  /* 0x00000004ff087899 */ /* 0x000fe40008011608 */
[----:B------:R-:W-:-:S02]  /*9e00*/  USGXT.U32 UR14, UR6, 0xe ;  /* 0x0000000e060e789a */ /* 0x000fc40008000000 */
[----:B------:R-:W-:Y:S02]  /*9e10*/  USGXT.U32 UR18, UR8, 0xe ;  /* 0x0000000e0812789a */ /* 0x000fe40008000000 */
[----:B------:R-:W-:Y:S01]  /*9e20*/  UIADD3 UR40, UP4, UPT, UR14, 0x2, URZ ;  /* 0x000000020e287890 */ /* 0x000fe2000ff9e0ff */
[----:B------:R-:W-:Y:S01]  /*9e30*/  UMOV UR8, URZ ;  /* 0x000000ff00087c82 */ /* 0x000fe20008000000 */
[----:B------:R-:W-:Y:S01]  /*9e40*/  UIADD3 UR38, UP3, UPT, UR18, 0x2, URZ ;  /* 0x0000000212267890 */ /* 0x000fe2000ff7e0ff */
[----:B------:R-:W-:Y:S01]  /*9e50*/  UMOV UR6, URZ ;  /* 0x000000ff00067c82 */ /* 0x000fe20008000000 */
[----:B------:R-:W-:Y:S02]  /*9e60*/  UIADD3.X UR41, UPT, UPT, UR8, 0x40004040, URZ, UP4, !UPT ;  /* 0x4000404008297890 */ /* 0x000fe4000a7fe4ff */
[----:B------:R-:W-:Y:S01]  /*9e70*/  UIADD3 UR48, UP5, UPT, UR40, 0x2, URZ ;  /* 0x0000000228307890 */ /* 0x000fe2000ffbe0ff */
[----:B------:R-:W-:Y:S01]  /*9e80*/  UMOV UR8, UR12 ;  /* 0x0000000c00087c82 */ /* 0x000fe20008000000 */
[----:B------:R-:W-:Y:S01]  /*9e90*/  UMOV UR9, URZ ;  /* 0x000000ff00097c82 */ /* 0x000fe20008000000 */
[----:B------:R-:W-:-:S02]  /*9ea0*/  UIADD3.X UR39, UPT, UPT, UR6, 0x40004040, URZ, UP3, !UPT ;  /* 0x4000404006277890 */ /* 0x000fc40009ffe4ff */
[----:B------:R-:W-:Y:S01]  /*9eb0*/  UIADD3.X UR49, UPT, UPT, UR41, URZ, URZ, UP5, !UPT ;  /* 0x000000ff29317290 */ /* 0x000fe2000affe4ff */
[----:B------:R-:W-:Y:S01]  /*9ec0*/  UMOV UR6, UR8 ;  /* 0x0000000800067c82 */ /* 0x000fe20008000000 */
[----:B------:R-:W-:Y:S02]  /*9ed0*/  UIADD3 UR8, UP3, UPT, UR38, 0x2, URZ ;  /* 0x0000000226087890 */ /* 0x000fe4000ff7e0ff */
[----:B------:R-:W-:Y:S02]  /*9ee0*/  UIADD3 UR52, UP4, UPT, UR40, 0x4, URZ ;  /* 0x0000000428347890 */ /* 0x000fe4000ff9e0ff */
[----:B------:R-:W-:Y:S02]  /*9ef0*/  UIADD3 UR50, UP5, UPT, UR38, 0x4, URZ ;  /* 0x0000000426327890 */ /* 0x000fe4000ffbe0ff */
[----:B------:R-:W-:Y:S02]  /*9f00*/  UIADD3.X UR9, UPT, UPT, UR39, URZ, URZ, UP3, !UPT ;  /* 0x000000ff27097290 */ /* 0x000fe40009ffe4ff */
[----:B------:R-:W-:-:S02]  /*9f10*/  UIADD3.X UR53, UPT, UPT, UR41, URZ, URZ, UP4, !UPT ;  /* 0x000000ff29357290 */ /* 0x000fc4000a7fe4ff */
[----:B------:R-:W-:Y:S01]  /*9f20*/  UIADD3.X UR51, UPT, UPT, UR39, URZ, URZ, UP5, !UPT ;  /* 0x000000ff27337290 */ /* 0x000fe2000affe4ff */
[----:B------:R-:W-:Y:S01]  /*9f30*/  UMOV UR36, 0x0 ;  /* 0x0000000000247882 */ /* 0x000fe20000000000 */
[----:B------:R-:W-:Y:S01]  /*9f40*/  UMOV UR37, 0x4400910 ;  /* 0x0440091000257882 */ /* 0x000fe20000000000 */
[----:B------:R-:W-:Y:S01]  /*9f50*/  UMOV UR15, 0x40004040 ;  /* 0x40004040000f7882 */ /* 0x000fe20000000000 */
[----:B------:R-:W-:Y:S01]  /*9f60*/  UMOV UR19, 0x40004040 ;  /* 0x4000404000137882 */ /* 0x000fe20000000000 */
[----:B------:R-:W-:Y:S01]  /*9f70*/  UMOV UR42, 0x0 ;  /* 0x00000000002a7882 */ /* 0x000fe20000000000 */
[----:B------:R-:W-:Y:S01]  /*9f80*/  UMOV UR43, 0x4400910 ;  /* 0x04400910002b7882 */ /* 0x000fe20000000000 */
[----:B------:R-:W-:Y:S01]  /*9f90*/  UMOV UR46, 0x0 ;  /* 0x00000000002e7882 */ /* 0x000fe20000000000 */
[----:B------:R-:W-:Y:S01]  /*9fa0*/  UMOV UR47, 0x4400910 ;  /* 0x04400910002f7882 */ /* 0x000fe20000000000 */
[----:B------:R1:W-:Y:S01]  /*9fb0*/  UTCHMMA gdesc[UR18], gdesc[UR14], tmem[UR30], tmem[UR36], idesc[UR37], UPT ;  /* 0x00ff240e120075ea */ /* 0x0003e2000b80001e */
[----:B------:R-:W-:Y:S01]  /*9fc0*/  UMOV UR44, 0x0 ;  /* 0x00000000002c7882 */ /* 0x000fe20000000000 */
[----:B------:R-:W-:Y:S01]  /*9fd0*/  UMOV UR45, 0x4400910 ;  /* 0x04400910002d7882 */ /* 0x000fe20000000000 */
[----:B------:R1:W-:Y:S01]  /*9fe0*/  UTCHMMA gdesc[UR38], gdesc[UR40], tmem[UR30], tmem[UR42], idesc[UR43], UPT ;  /* 0x00ff2a28260075ea */ /* 0x0003e2000b80001e */
[----:B------:R1:W-:Y:S01]  /*9ff0*/  UTCHMMA gdesc[UR8], gdesc[UR48], tmem[UR30], tmem[UR46], idesc[UR47], UPT ;  /* 0x00ff2e30080075ea */ /* 0x0003e2000b80001e */
[----:B------:R1:W-:Y:S01]  /*a000*/  UTCHMMA gdesc[UR50], gdesc[UR52], tmem[UR30], tmem[UR44], idesc[UR45], UPT ;  /* 0x00ff2c34320075ea */ /* 0x0003e2000b80001e */
[----:B------:R1:W-:Y:S01]  /*a010*/  UTCBAR [UR6], URZ ;  /* 0x000000ff060073e9 */ /* 0x0003e200080000ff */
[----:B------:R-:W-:Y:S01]  /*a020*/  NOP ;  /* 0x0000000000007918 */ /* 0x000fe20000000000 */
.L_x_8:
[----:B------:R-:W2:Y:S01]  /*a030*/  SYNCS.PHASECHK.TRANS64.TRYWAIT P0, [UR21], R122 ;  /* 0x0000007aff0075a7 */ /* 0x000ea20008001115 */
[----:B------:R-:W-:Y:S01]  /*a040*/  UISETP.GE.AND UP4, UPT, UR4, UR17, UPT ;  /* 0x000000110400728c */ /* 0x000fe2000bf86270 */
[----:B-1----:R-:W-:Y:S01]  /*a050*/  UMOV UR6, UR7 ;  /* 0x0000000700067c82 */ /* 0x002fe20008000000 */
[----:B--2---:R-:W-:Y:S09]  /*a060*/  @!P0 BRA `(.L_x_9) ;  /* 0x0000006000688947 */ /* 0x004ff20003800000 */
.L_x_16:
[C---:B------:R-:W-:Y:S01]  /*a070*/  ISETP.GE.AND P0, PT, R3.reuse, UR13, PT ;  /* 0x0000000d03007c0c */ /* 0x040fe2000bf06270 */
[----:B------:R-:W-:Y:S01]  /*a080*/  BAR.SYNC.DEFER_BLOCKING 0x0 ;  /* 0x0000000000007b1d */ /* 0x000fe20000010000 */
[----:B------:R-:W-:Y:S01]  /*a090*/  UIADD3 UR24, UPT, UPT, UR24, 0x1, URZ ;  /* 0x0000000118187890 */ /* 0x000fe2000fffe0ff */
[----:B------:R-:W-:Y:S01]  /*a0a0*/  PLOP3.LUT P1, PT, PT, PT, UP4, 0x40, 0x4 ;  /* 0x000000000004781c */ /* 0x000fe20003f2e848 */
[----:B------:R-:W-:Y:S01]  /*a0b0*/  UIADD3 UR16, UPT, UPT, UR16, 0x1, URZ ;  /* 0x0000000110107890 */ /* 0x000fe2000fffe0ff */
[----:B------:R-:W-:Y:S01]  /*a0c0*/  SEL R122, RZ, 0x4, P0 ;  /* 0x00000004ff7a7807 */ /* 0x000fe20000000000 */
[----:B------:R-:W-:Y:S01]  /*a0d0*/  UISETP.GT.AND UP3, UPT, UR24, 0x2, UPT ;  /* 0x000000021800788c */ /* 0x000fe2000bf64270 */
[----:B------:R-:W-:Y:S01]  /*a0e0*/  LOP3.LUT R123, R3, 0x2, RZ, 0xfc, !PT ;  /* 0x00000002037b7812 */ /* 0x000fe200078efcff */
[----:B------:R-:W-:Y:S01]  /*a0f0*/  UIADD3 UR4, UPT, UPT, UR4, 0x1, URZ ;  /* 0x0000000104047890 */ /* 0x000fe2000fffe0ff */
[----:B------:R-:W-:Y:S01]  /*a100*/  SEL R122, R122, RZ, P1 ;  /* 0x000000ff7a7a7207 */ /* 0x000fe20000800000 */
[----:B------:R-:W-:Y:S01]  /*a110*/  USEL UR24, UR24, URZ, !UP3 ;  /* 0x000000ff18187287 */ /* 0x000fe2000d800000 */
[----:B------:R-:W-:Y:S01]  /*a120*/  ISETP.GE.AND P1, PT, R123, UR13, PT ;  /* 0x0000000d7b007c0c */ /* 0x000fe2000bf26270 */
[----:B------:R-:W-:Y:S01]  /*a130*/  UISETP.GT.AND UP3, UPT, UR16, 0x1, UPT ;  /* 0x000000011000788c */ /* 0x000fe2000bf64270 */
[----:B------:R-:W-:Y:S01]  /*a140*/  LOP3.LUT R123, R3, 0x4, RZ, 0xfc, !PT ;  /* 0x00000004037b7812 */ /* 0x000fe200078efcff */
[----:B------:R-:W-:Y:S01]  /*a150*/  ULEA UR7, UR24, UR10, 0xd ;  /* 0x0000000a18077291 */ /* 0x000fe2000f8e68ff */
[----:B------:R-:W-:Y:S01]  /*a160*/  ISETP.NE.U32.AND P0, PT, R122, RZ, PT ;  /* 0x000000ff7a00720c */ /* 0x000fe20003f05070 */
[----:B------:R-:W-:Y:S01]  /*a170*/  USEL UR16, UR16, URZ, !UP3 ;  /* 0x000000ff10107287 */ /* 0x000fe2000d800000 */
[----:B------:R-:W-:Y:S01]  /*a180*/  ISETP.GE.AND P3, PT, R123, UR13, PT ;  /* 0x0000000d7b007c0c */ /* 0x000fe2000bf66270 */
[----:B------:R-:W-:Y:S01]  /*a190*/  UMOV UR21, UR12 ;  /* 0x0000000c00157c82 */ /* 0x000fe20008000000 */
[----:B------:R-:W-:Y:S01]  /*a1a0*/  PLOP3.LUT P4, PT, PT, PT, UP4, 0x40, 0x4 ;  /* 0x000000000004781c */ /* 0x000fe20003f8e848 */
[----:B------:R-:W-:Y:S01]  /*a1b0*/  VIADD R129, R0, UR7 ;  /* 0x0000000700817c36 */ /* 0x000fe20008000000 */
[----:B------:R-:W-:-:S02]  /*a1c0*/  SEL R123, RZ, 0x4, P1 ;  /* 0x00000004ff7b7807 */ /* 0x000fc40000800000 */
[----:B------:R-:W-:Y:S02]  /*a1d0*/  IADD3 R122, P1, PT, R115, UR25, RZ ;  /* 0x00000019737a7c10 */ /* 0x000fe4000ff3e0ff */
[----:B------:R-:W-:Y:S02]  /*a1e0*/  SEL R124, R123, RZ, P4 ;  /* 0x000000ff7b7c7207 */ /* 0x000fe40002000000 */
[----:B------:R-:W-:Y:S02]  /*a1f0*/  IADD3.X R123, PT, PT, R114, UR26, RZ, P1, !PT ;  /* 0x0000001a727b7c10 */ /* 0x000fe40008ffe4ff */
[----:B------:R-:W-:Y:S02]  /*a200*/  LOP3.LUT R127, R3, 0x6, RZ, 0xfc, !PT ;  /* 0x00000006037f7812 */ /* 0x000fe400078efcff */
[----:B------:R-:W-:Y:S01]  /*a210*/  PLOP3.LUT P5, PT, PT, PT, UP4, 0x40, 0x4 ;  /* 0x000000000004781c */ /* 0x000fe20003fae848 */
[----:B------:R-:W-:Y:S01]  /*a220*/  @!PT LDS RZ, [RZ] ;  /* 0x00000000fffff984 */ /* 0x000fe20000000800 */
[----:B------:R-:W-:Y:S01]  /*a230*/  @!PT LDS RZ, [RZ] ;  /* 0x00000000fffff984 */ /* 0x000fe20000000800 */
[----:B------:R-:W-:Y:S01]  /*a240*/  @!PT LDS RZ, [RZ] ;  /* 0x00000000fffff984 */ /* 0x000fe20000000800 */
[----:B------:R1:W-:Y:S01]  /*a250*/  LDGSTS.E [R129+0x18000], desc[UR22][R122.64], P0 ;  /* 0x180000007a817fae */ /* 0x0003e200081a1016 */
[----:B------:R-:W-:-:S02]  /*a260*/  SEL R125, RZ, 0x4, P3 ;  /* 0x00000004ff7d7807 */ /* 0x000fc40001800000 */
[----:B------:R-:W-:Y:S02]  /*a270*/  LOP3.LUT R126, R3, 0x8, RZ, 0xfc, !PT ;  /* 0x00000008037e7812 */ /* 0x000fe400078efcff */
[----:B------:R-:W-:Y:S02]  /*a280*/  ISETP.GE.AND P0, PT, R127, UR13, PT ;  /* 0x0000000d7f007c0c */ /* 0x000fe4000bf06270 */
[----:B------:R-:W-:Y:S02]  /*a290*/  SEL R125, R125, RZ, P5 ;  /* 0x000000ff7d7d7207 */ /* 0x000fe40002800000 */
[----:B------:R-:W-:Y:S02]  /*a2a0*/  ISETP.GE.AND P6, PT, R126, UR13, PT ;  /* 0x0000000d7e007c0c */ /* 0x000fe4000bfc6270 */
[----:B------:R-:W-:Y:S02]  /*a2b0*/  LOP3.LUT R126, R3, 0xa, RZ, 0xfc, !PT ;  /* 0x0000000a037e7812 */ /* 0x000fe400078efcff */
[----:B-1----:R-:W-:-:S02]  /*a2c0*/  IADD3 R122, P5, PT, R113, UR25, RZ ;  /* 0x00000019717a7c10 */ /* 0x002fc4000ffbe0ff */
[----:B------:R-:W-:Y:S02]  /*a2d0*/  ISETP.NE.U32.AND P3, PT, R124, RZ, PT ;  /* 0x000000ff7c00720c */ /* 0x000fe40003f65070 */
[----:B------:R-:W-:Y:S02]  /*a2e0*/  PLOP3.LUT P1, PT, PT, PT, UP4, 0x40, 0x4 ;  /* 0x000000000004781c */ /* 0x000fe40003f2e848 */
[----:B------:R-:W-:Y:S02]  /*a2f0*/  SEL R124, RZ, 0x4, P0 ;  /* 0x00000004ff7c7807 */ /* 0x000fe40000000000 */
[----:B------:R-:W-:Y:S02]  /*a300*/  IADD3.X R123, PT, PT, R112, UR26, RZ, P5, !PT ;  /* 0x0000001a707b7c10 */ /* 0x000fe4000affe4ff */
[----:B------:R-:W-:Y:S02]  /*a310*/  ISETP.GE.AND P0, PT, R126, UR13, PT ;  /* 0x0000000d7e007c0c */ /* 0x000fe4000bf06270 */
[----:B------:R-:W-:-:S02]  /*a320*/  ISETP.NE.U32.AND P4, PT, R125, RZ, PT ;  /* 0x000000ff7d00720c */ /* 0x000fc40003f85070 */
[----:B------:R-:W-:Y:S01]  /*a330*/  PLOP3.LUT P5, PT, PT, PT, UP4, 0x40, 0x4 ;  /* 0x000000000004781c */ /* 0x000fe20003fae848 */
[----:B------:R1:W-:Y:S01]  /*a340*/  LDGSTS.E [R129+0x18008], desc[UR22][R122.64], P3 ;  /* 0x180080007a817fae */ /* 0x0003e200099a1016 */
[----:B------:R-:W-:Y:S02]  /*a350*/  SEL R126, RZ, 0x4, P6 ;  /* 0x00000004ff7e7807 */ /* 0x000fe40003000000 */
[----:B------:R-:W-:Y:S02]  /*a360*/  SEL R125, R124, RZ, P1 ;  /* 0x000000ff7c7d7207 */ /* 0x000fe40000800000 */
[----:B------:R-:W-:Y:S02]  /*a370*/  SEL R127, R126, RZ, P5 ;  /* 0x000000ff7e7f7207 */ /* 0x000fe40002800000 */
[----:B------:R-:W-:Y:S02]  /*a380*/  ISETP.NE.U32.AND P5, PT, R125, RZ, PT ;  /* 0x000000ff7d00720c */ /* 0x000fe40003fa5070 */
[----:B------:R-:W-:-:S02]  /*a390*/  SEL R128, RZ, 0x4, P0 ;  /* 0x00000004ff807807 */ /* 0x000fc40000000000 */
[----:B------:R-:W-:Y:S02]  /*a3a0*/  LOP3.LUT R174, R0, 0x10, RZ, 0x3c, !PT ;  /* 0x0000001000ae7812 */ /* 0x000fe400078e3cff */
[----:B------:R-:W-:Y:S02]  /*a3b0*/  IADD3 R124, P0, PT, R111, UR25, RZ ;  /* 0x000000196f7c7c10 */ /* 0x000fe4000ff1e0ff */
[----:B------:R-:W-:Y:S01]  /*a3c0*/  IADD3 R126, P6, PT, R109, UR25, RZ ;  /* 0x000000196d7e7c10 */ /* 0x000fe2000ffde0ff */
[----:B------:R-:W-:Y:S01]  /*a3d0*/  VIADD R175, R174, UR7 ;  /* 0x00000007aeaf7c36 */ /* 0x000fe20008000000 */
[----:B------:R-:W-:Y:S02]  /*a3e0*/  IADD3.X R125, PT, PT, R110, UR26, RZ, P0, !PT ;  /* 0x0000001a6e7d7c10 */ /* 0x000fe400087fe4ff */
[----:B------:R-:W-:Y:S02]  /*a3f0*/  PLOP3.LUT P1, PT, PT, PT, UP4, 0x40, 0x4 ;  /* 0x000000000004781c */ /* 0x000fe40003f2e848 */
[----:B------:R-:W-:Y:S01]  /*a400*/  ISETP.NE.U32.AND P0, PT, R127, RZ, PT ;  /* 0x000000ff7f00720c */ /* 0x000fe20003f05070 */
[----:B------:R2:W-:Y:S01]  /*a410*/  LDGSTS.E [R175+0x18000], desc[UR22][R124.64], P4 ;  /* 0x180000007caf7fae */ /* 0x0005e2000a1a1016 */
[----:B------:R-:W-:-:S02]  /*a420*/  IADD3.X R127, PT, PT, R108, UR26, RZ, P6, !PT ;  /* 0x0000001a6c7f7c10 */ /* 0x000fc4000b7fe4ff */
[C---:B------:R-:W-:Y:S02]  /*a430*/  LOP3.LUT R176, R3.reuse, 0xc, RZ, 0xfc, !PT ;  /* 0x0000000c03b07812 */ /* 0x040fe400078efcff */
[----:B------:R-:W-:Y:S01]  /*a440*/  LOP3.LUT R174, R3, 0xe, RZ, 0xfc, !PT ;  /* 0x0000000e03ae7812 */ /* 0x000fe200078efcff */
[----:B------:R3:W-:Y:S01]  /*a450*/  LDGSTS.E [R175+0x18008], desc[UR22][R126.64], P5 ;  /* 0x180080007eaf7fae */ /* 0x0007e2000a9a1016 */
[----:B------:R-:W-:Y:S02]  /*a460*/  SEL R128, R128, RZ, P1 ;  /* 0x000000ff80807207 */ /* 0x000fe40000800000 */
[----:B------:R-:W-:Y:S02]  /*a470*/  ISETP.GE.AND P4, PT, R176, UR13, PT ;  /* 0x0000000db0007c0c */ /* 0x000fe4000bf86270 */
[----:B-1----:R-:W-:Y:S02]  /*a480*/  IADD3 R122, P5, PT, R107, UR25, RZ ;  /* 0x000000196b7a7c10 */ /* 0x002fe4000ffbe0ff */
[----:B------:R-:W-:-:S02]  /*a490*/  ISETP.GE.AND P6, PT, R174, UR13, PT ;  /* 0x0000000dae007c0c */ /* 0x000fc4000bfc6270 */
[----:B------:R-:W-:Y:S02]  /*a4a0*/  ISETP.NE.U32.AND P1, PT, R128, RZ, PT ;  /* 0x000000ff8000720c */ /* 0x000fe40003f25070 */
[----:B------:R-:W-:Y:S02]  /*a4b0*/  LOP3.LUT R174, R3, 0x10, RZ, 0xfc, !PT ;  /* 0x0000001003ae7812 */ /* 0x000fe400078efcff */
[----:B------:R-:W-:Y:S02]  /*a4c0*/  PLOP3.LUT P3, PT, PT, PT, UP4, 0x40, 0x4 ;  /* 0x000000000004781c */ /* 0x000fe40003f6e848 */
[----:B------:R-:W-:Y:S02]  /*a4d0*/  SEL R128, RZ, 0x4, P4 ;  /* 0x00000004ff807807 */ /* 0x000fe40002000000 */
[----:B------:R-:W-:Y:S02]  /*a4e0*/  IADD3.X R123, PT, PT, R106, UR26, RZ, P5, !PT ;  /* 0x0000001a6a7b7c10 */ /* 0x000fe4000affe4ff */
[----:B------:R-:W-:-:S02]  /*a4f0*/  PLOP3.LUT P4, PT, PT, PT, UP4, 0x40, 0x4 ;  /* 0x000000000004781c */ /* 0x000fc40003f8e848 */
[----:B------:R-:W-:Y:S02]  /*a500*/  ISETP.GE.AND P5, PT, R174, UR13, PT ;  /* 0x0000000dae007c0c */ /* 0x000fe4000bfa6270 */
[----:B------:R-:W-:Y:S02]  /*a510*/  SEL R129, RZ, 0x4, P6 ;  /* 0x00000004ff817807 */ /* 0x000fe40003000000 */
[----:B------:R-:W-:Y:S02]  /*a520*/  SEL R128, R128, RZ, P3 ;  /* 0x000000ff80807207 */ /* 0x000fe40001800000 */
[----:B------:R-:W-:Y:S02]  /*a530*/  PLOP3.LUT P3, PT, PT, PT, UP4, 0x40, 0x4 ;  /* 0x000000000004781c */ /* 0x000fe40003f6e848 */
[----:B--2---:R-:W-:Y:S02]  /*a540*/  SEL R125, RZ, 0x4, P5 ;  /* 0x00000004ff7d7807 */ /* 0x004fe40002800000 */
[----:B------:R-:W-:-:S02]  /*a550*/  SEL R129, R129, RZ, P4 ;  /* 0x000000ff81817207 */ /* 0x000fc40002000000 */
[----:B------:R-:W-:Y:S02]  /*a560*/  ISETP.NE.U32.AND P4, PT, R128, RZ, PT ;  /* 0x000000ff8000720c */ /* 0x000fe40003f85070 */
[C---:B------:R-:W-:Y:S02]  /*a570*/  LOP3.LUT R176, R0.reuse, 0x20, RZ, 0x3c, !PT ;  /* 0x0000002000b07812 */ /* 0x040fe400078e3cff */
[----:B------:R-:W-:Y:S02]  /*a580*/  IADD3 R124, P6, PT, R105, UR25, RZ ;  /* 0x00000019697c7c10 */ /* 0x000fe4000ffde0ff */
[----:B---3--:R-:W-:Y:S02]  /*a590*/  SEL R127, R125, RZ, P3 ;  /* 0x000000ff7d7f7207 */ /* 0x008fe40001800000 */
[----:B------:R-:W-:Y:S02]  /*a5a0*/  LOP3.LUT R174, R0, 0x30, RZ, 0x3c, !PT ;  /* 0x0000003000ae7812 */ /* 0x000fe400078e3cff */
[----:B------:R-:W-:-:S02]  /*a5b0*/  IADD3 R126, P5, PT, R103, UR25, RZ ;  /* 0x00000019677e7c10 */ /* 0x000fc4000ffbe0ff */
[----:B------:R-:W-:Y:S01]  /*a5c0*/  ISETP.NE.U32.AND P3, PT, R129, RZ, PT ;  /* 0x000000ff8100720c */ /* 0x000fe20003f65070 */
[----:B------:R-:W-:Y:S01]  /*a5d0*/  VIADD R129, R176, UR7 ;  /* 0x00000007b0817c36 */ /* 0x000fe20008000000 */
[----:B------:R-:W-:Y:S01]  /*a5e0*/  IADD3.X R125, PT, PT, R104, UR26, RZ, P6, !PT ;  /* 0x0000001a687d7c10 */ /* 0x000fe2000b7fe4ff */
[----:B------:R-:W-:Y:S01]  /*a5f0*/  VIADD R175, R174, UR7 ;  /* 0x00000007aeaf7c36 */ /* 0x000fe20008000000 */
[----:B------:R-:W-:Y:S02]  /*a600*/  ISETP.NE.U32.AND P6, PT, R127, RZ, PT ;  /* 0x000000ff7f00720c */ /* 0x000fe40003fc5070 */
[----:B------:R-:W-:Y:S01]  /*a610*/  IADD3.X R127, PT, PT, R102, UR26, RZ, P5, !PT ;  /* 0x0000001a667f7c10 */ /* 0x000fe2000affe4ff */
[----:B------:R1:W-:Y:S01]  /*a620*/  LDGSTS.E [R129+0x18000], desc[UR22][R122.64], P0 ;  /* 0x180000007a817fae */ /* 0x0003e200081a1016 */
[C---:B------:R-:W-:Y:S02]  /*a630*/  LOP3.LUT R176, R3.reuse, 0x12, RZ, 0xfc, !PT ;  /* 0x0000001203b07812 */ /* 0x040fe400078efcff */
[----:B------:R-:W-:Y:S01]  /*a640*/  LOP3.LUT R174, R3, 0x14, RZ, 0xfc, !PT ;  /* 0x0000001403ae7812 */ /* 0x000fe200078efcff */
[----:B------:R2:W-:Y:S01]  /*a650*/  LDGSTS.E [R129+0x18008], desc[UR22][R124.64], P1 ;  /* 0x180080007c817fae */ /* 0x0005e200089a1016 */
[----:B------:R-:W-:-:S02]  /*a660*/  ISETP.GE.AND P0, PT, R176, UR13, PT ;  /* 0x0000000db0007c0c */ /* 0x000fc4000bf06270 */
[----:B------:R-:W-:Y:S01]  /*a670*/  ISETP.GE.AND P5, PT, R174, UR13, PT ;  /* 0x0000000dae007c0c */ /* 0x000fe2000bfa6270 */
[----:B------:R3:W-:Y:S01]  /*a680*/  LDGSTS.E [R175+0x18000], desc[UR22][R126.64], P4 ;  /* 0x180000007eaf7fae */ /* 0x0007e2000a1a1016 */
[----:B------:R-:W-:Y:S02]  /*a690*/  LOP3.LUT R174, R3, 0x16, RZ, 0xfc, !PT ;  /* 0x0000001603ae7812 */ /* 0x000fe400078efcff */
[----:B------:R-:W-:Y:S02]  /*a6a0*/  PLOP3.LUT P1, PT, PT, PT, UP4, 0x40, 0x4 ;  /* 0x000000000004781c */ /* 0x000fe40003f2e848 */
[----:B-1----:R-:W-:Y:S02]  /*a6b0*/  IADD3 R122, P4, PT, R101, UR25, RZ ;  /* 0x00000019657a7c10 */ /* 0x002fe4000ff9e0ff */
[----:B------:R-:W-:Y:S02]  /*a6c0*/  SEL R128, RZ, 0x4, P0 ;  /* 0x00000004ff807807 */ /* 0x000fe40000000000 */
[----:B------:R-:W-:-:S02]  /*a6d0*/  IADD3.X R123, PT, PT, R100, UR26, RZ, P4, !PT ;  /* 0x0000001a647b7c10 */ /* 0x000fc4000a7fe4ff */
[----:B------:R-:W-:Y:S02]  /*a6e0*/  ISETP.GE.AND P4, PT, R174, UR13, PT ;  /* 0x0000000dae007c0c */ /* 0x000fe4000bf86270 */
[----:B------:R-:W-:Y:S01]  /*a6f0*/  SEL R128, R128, RZ, P1 ;  /* 0x000000ff80807207 */ /* 0x000fe20000800000 */
[----:B------:R-:W-:Y:S01]  /*a700*/  LDGSTS.E [R175+0x18008], desc[UR22][R122.64], P3 ;  /* 0x180080007aaf7fae */ /* 0x000fe200099a1016 */
[----:B------:R-:W-:Y:S02]  /*a710*/  PLOP3.LUT P1, PT, PT, PT, UP4, 0x40, 0x4 ;  /* 0x000000000004781c */ /* 0x000fe40003f2e848 */
[----:B--2---:R-:W-:Y:S02]  /*a720*/  SEL R125, RZ, 0x4, P4 ;  /* 0x00000004ff7d7807 */ /* 0x004fe40002000000 */
[----:B------:R-:W-:Y:S02]  /*a730*/  LOP3.LUT R176, R0, 0x40, RZ, 0x3c, !PT ;  /* 0x0000004000b07812 */ /* 0x000fe400078e3cff */
[----:B------:R-:W-:-:S02]  /*a740*/  PLOP3.LUT P0, PT, PT, PT, UP4, 0x40, 0x4 ;  /* 0x000000000004781c */ /* 0x000fc40003f0e848 */
[----:B------:R-:W-:Y:S01]  /*a750*/  SEL R174, RZ, 0x4, P5 ;  /* 0x00000004ffae7807 */ /* 0x000fe20002800000 */
[----:B------:R-:W-:Y:S01]  /*a760*/  VIADD R129, R176, UR7 ;  /* 0x00000007b0817c36 */ /* 0x000fe20008000000 */
[----:B------:R-:W-:Y:S02]  /*a770*/  IADD3 R124, P4, PT, R99, UR25, RZ ;  /* 0x00000019637c7c10 */ /* 0x000fe4000ff9e0ff */
[----:B---3--:R-:W-:Y:S02]  /*a780*/  SEL R127, R125, RZ, P1 ;  /* 0x000000ff7d7f7207 */ /* 0x008fe40000800000 */
[----:B------:R-:W-:Y:S02]  /*a790*/  IADD3 R126, P1, PT, R97, UR25, RZ ;  /* 0x00000019617e7c10 */ /* 0x000fe4000ff3e0ff */
[----:B------:R-:W-:Y:S02]  /*a7a0*/  SEL R174, R174, RZ, P0 ;  /* 0x000000ffaeae7207 */ /* 0x000fe40000000000 */
[----:B------:R-:W-:-:S02]  /*a7b0*/  LOP3.LUT R176, R3, 0x18, RZ, 0xfc, !PT ;  /* 0x0000001803b07812 */ /* 0x000fc400078efcff */
[----:B------:R-:W-:Y:S02]  /*a7c0*/  ISETP.NE.U32.AND P0, PT, R128, RZ, PT ;  /* 0x000000ff8000720c */ /* 0x000fe40003f05070 */
[----:B------:R-:W-:Y:S02]  /*a7d0*/  IADD3.X R125, PT, PT, R98, UR26, RZ, P4, !PT ;  /* 0x0000001a627d7c10 */ /* 0x000fe4000a7fe4ff */
[----:B------:R-:W-:Y:S02]  /*a7e0*/  ISETP.NE.U32.AND P4, PT, R127, RZ, PT ;  /* 0x000000ff7f00720c */ /* 0x000fe40003f85070 */
[----:B------:R-:W-:Y:S01]  /*a7f0*/  IADD3.X R127, PT, PT, R96, UR26, RZ, P1, !PT ;  /* 0x0000001a607f7c10 */ /* 0x000fe20008ffe4ff */
[----:B------:R-:W-:Y:S01]  /*a800*/  LDGSTS.E [R129+0x18000], desc[UR22][R124.64], P6 ;  /* 0x180000007c817fae */ /* 0x000fe2000b1a1016 */
[----:B------:R-:W-:Y:S02]  /*a810*/  ISETP.GE.AND P1, PT, R176, UR13, PT ;  /* 0x0000000db0007c0c */ /* 0x000fe4000bf26270 */
[----:B------:R-:W-:-:S02]  /*a820*/  LOP3.LUT R176, R3, 0x1c, RZ, 0xfc, !PT ;  /* 0x0000001c03b07812 */ /* 0x000fc400078efcff */
[----:B------:R-:W-:Y:S01]  /*a830*/  LOP3.LUT R177, R3, 0x1a, RZ, 0xfc, !PT ;  /* 0x0000001a03b17812 */ /* 0x000fe200078efcff */
[----:B------:R1:W-:Y:S01]  /*a840*/  LDGSTS.E [R129+0x18008], desc[UR22][R126.64], P0 ;  /* 0x180080007e817fae */ /* 0x0003e200081a1016 */
[----:B------:R-:W-:Y:S02]  /*a850*/  ISETP.GE.AND P6, PT, R176, UR13, PT ;  /* 0x0000000db0007c0c */ /* 0x000fe4000bfc6270 */
[----:B------:R-:W-:Y:S02]  /*a860*/  LOP3.LUT R176, R0, 0x50, RZ, 0x3c, !PT ;  /* 0x0000005000b07812 */ /* 0x000fe400078e3cff */
[----:B------:R-:W-:Y:S02]  /*a870*/  PLOP3.LUT P0, PT, PT, PT, UP4, 0x40, 0x4 ;  /* 0x000000000004781c */ /* 0x000fe40003f0e848 */
[----:B------:R-:W-:Y:S02]  /*a880*/  SEL R128, RZ, 0x4, P1 ;  /* 0x00000004ff807807 */ /* 0x000fe40000800000 */
[----:B------:R-:W-:-:S02]  /*a890*/  ISETP.GE.AND P3, PT, R177, UR13, PT ;  /* 0x0000000db1007c0c */ /* 0x000fc4000bf66270 */
[----:B------:R-:W-:Y:S01]  /*a8a0*/  ISETP.NE.U32.AND P5, PT, R174, RZ, PT ;  /* 0x000000ffae00720c */ /* 0x000fe20003fa5070 */
[----:B-1----:R-:W-:Y:S01]  /*a8b0*/  VIADD R129, R176, UR7 ;  /* 0x00000007b0817c36 */ /* 0x002fe20008000000 */
[----:B------:R-:W-:Y:S01]  /*a8c0*/  SEL R128, R128, RZ, P0 ;  /* 0x000000ff80807207 */ /* 0x000fe20000000000 */
[----:B------:R-:W1:Y:S01]  /*a8d0*/  S2R R176, SR_TID.X ;  /* 0x0000000000b07919 */ /* 0x000e620000002100 */
[----:B------:R-:W-:Y:S02]  /*a8e0*/  PLOP3.LUT P0, PT, PT, PT, UP4, 0x40, 0x4 ;  /* 0x000000000004781c */ /* 0x000fe40003f0e848 */
[----:B------:R-:W-:Y:S02]  /*a8f0*/  SEL R123, RZ, 0x4, P6 ;  /* 0x00000004ff7b7807 */ /* 0x000fe40003000000 */
[----:B------:R-:W-:Y:S02]  /*a900*/  SEL R174, RZ, 0x4, P3 ;  /* 0x00000004ffae7807 */ /* 0x000fe40001800000 */
[----:B------:R-:W-:-:S02]  /*a910*/  IADD3 R124, P3, PT, R95, UR25, RZ ;  /* 0x000000195f7c7c10 */ /* 0x000fc4000ff7e0ff */
[----:B------:R-:W-:Y:S02]  /*a920*/  SEL R123, R123, RZ, P0 ;  /* 0x000000ff7b7b7207 */ /* 0x000fe40000000000 */
[----:B------:R-:W-:Y:S02]  /*a930*/  IADD3 R122, P6, PT, R93, UR25, RZ ;  /* 0x000000195d7a7c10 */ /* 0x000fe4000ffde0ff */
[----:B------:R-:W-:Y:S02]  /*a940*/  IADD3.X R125, PT, PT, R94, UR26, RZ, P3, !PT ;  /* 0x0000001a5e7d7c10 */ /* 0x000fe40009ffe4ff */
[----:B------:R-:W-:Y:S02]  /*a950*/  LOP3.LUT R177, R3, 0x1e, RZ, 0xfc, !PT ;  /* 0x0000001e03b17812 */ /* 0x000fe400078efcff */
[----:B------:R-:W-:Y:S01]  /*a960*/  PLOP3.LUT P1, PT, PT, PT, UP4, 0x40, 0x4 ;  /* 0x000000000004781c */ /* 0x000fe20003f2e848 */
[----:B------:R-:W-:Y:S01]  /*a970*/  LDGSTS.E [R129+0x18000], desc[UR22][R124.64], P5 ;  /* 0x180000007c817fae */ /* 0x000fe2000a9a1016 */
[----:B------:R-:W-:-:S02]  /*a980*/  ISETP.NE.U32.AND P3, PT, R123, RZ, PT ;  /* 0x000000ff7b00720c */ /* 0x000fc40003f65070 */
[----:B------:R-:W-:Y:S02]  /*a990*/  IADD3.X R123, PT, PT, R92, UR26, RZ, P6, !PT ;  /* 0x0000001a5c7b7c10 */ /* 0x000fe4000b7fe4ff */
[----:B------:R-:W-:Y:S02]  /*a9a0*/  ISETP.GE.AND P6, PT, R177, UR13, PT ;  /* 0x0000000db1007c0c */ /* 0x000fe4000bfc6270 */
[----:B------:R-:W-:Y:S01]  /*a9b0*/  SEL R174, R174, RZ, P1 ;  /* 0x000000ffaeae7207 */ /* 0x000fe20000800000 */
[----:B------:R2:W-:Y:S01]  /*a9c0*/  LDGSTS.E [R129+0x18008], desc[UR22][R122.64], P4 ;  /* 0x180080007a817fae */ /* 0x0005e2000a1a1016 */
[----:B------:R-:W-:Y:S02]  /*a9d0*/  ISETP.NE.U32.AND P1, PT, R128, RZ, PT ;  /* 0x000000ff8000720c */ /* 0x000fe40003f25070 */
[----:B------:R-:W-:Y:S02]  /*a9e0*/  IADD3 R126, P5, PT, R5, UR25, RZ ;  /* 0x00000019057e7c10 */ /* 0x000fe4000ffbe0ff */
[----:B------:R-:W-:-:S02]  /*a9f0*/  PLOP3.LUT P4, PT, PT, PT, UP4, 0x40, 0x4 ;  /* 0x000000000004781c */ /* 0x000fc40003f8e848 */
[----:B-1----:R-:W-:Y:S02]  /*aa00*/  LOP3.LUT R176, R176, 0x1f, RZ, 0xc0, !PT ;  /* 0x0000001fb0b07812 */ /* 0x002fe400078ec0ff */
[----:B------:R-:W-:Y:S02]  /*aa10*/  SEL R128, RZ, 0x4, P6 ;  /* 0x00000004ff807807 */ /* 0x000fe40003000000 */
[----:B------:R-:W-:Y:S01]  /*aa20*/  ISETP.GE.AND P6, PT, R176, UR13, PT ;  /* 0x0000000db0007c0c */ /* 0x000fe2000bfc6270 */
[----:B------:R-:W-:Y:S01]  /*aa30*/  UIADD3 UR13, UPT, UPT, UR13, -0x20, URZ ;  /* 0xffffffe00d0d7890 */ /* 0x000fe2000fffe0ff */
[----:B------:R-:W-:Y:S02]  /*aa40*/  LOP3.LUT R175, R0, 0x60, RZ, 0x3c, !PT ;  /* 0x0000006000af7812 */ /* 0x000fe400078e3cff */
[----:B------:R-:W-:Y:S02]  /*aa50*/  IADD3.X R127, PT, PT, R130, UR26, RZ, P5, !PT ;  /* 0x0000001a827f7c10 */ /* 0x000fe4000affe4ff */
[----:B------:R-:W-:Y:S01]  /*aa60*/  ISETP.NE.U32.AND P0, PT, R174, RZ, PT ;  /* 0x000000ffae00720c */ /* 0x000fe20003f05070 */
[----:B------:R-:W-:Y:S01]  /*aa70*/  VIADD R175, R175, UR7 ;  /* 0x00000007afaf7c36 */ /* 0x000fe20008000000 */
[----:B--2---:R-:W-:-:S02]  /*aa80*/  IADD3 R122, P5, PT, R121, UR25, RZ ;  /* 0x00000019797a7c10 */ /* 0x004fc4000ffbe0ff */
[----:B------:R-:W-:Y:S02]  /*aa90*/  SEL R128, R128, RZ, P4 ;  /* 0x000000ff80807207 */ /* 0x000fe40002000000 */
[----:B------:R-:W-:Y:S01]  /*aaa0*/  PLOP3.LUT P4, PT, PT, PT, UP4, 0x40, 0x4 ;  /* 0x000000000004781c */ /* 0x000fe20003f8e848 */
[----:B------:R1:W-:Y:S01]  /*aab0*/  LDGSTS.E [R175+0x18000], desc[UR22][R126.64], P1 ;  /* 0x180000007eaf7fae */ /* 0x0003e200089a1016 */
[----:B------:R-:W-:Y:S02]  /*aac0*/  SEL R124, RZ, 0x4, P6 ;  /* 0x00000004ff7c7807 */ /* 0x000fe40003000000 */
[----:B------:R-:W-:Y:S02]  /*aad0*/  IADD3.X R123, PT, PT, R120, UR26, RZ, P5, !PT ;  /* 0x0000001a787b7c10 */ /* 0x000fe4000affe4ff */
[----:B------:R-:W-:Y:S02]  /*aae0*/  ISETP.NE.U32.AND P5, PT, R128, RZ, PT ;  /* 0x000000ff8000720c */ /* 0x000fe40003fa5070 */
[----:B------:R-:W-:Y:S01]  /*aaf0*/  SEL R125, R124, RZ, P4 ;  /* 0x000000ff7c7d7207 */ /* 0x000fe20002000000 */
[----:B------:R2:W-:Y:S01]  /*ab00*/  LDGSTS.E [R175+0x18008], desc[UR22][R122.64], P0 ;  /* 0x180080007aaf7fae */ /* 0x0005e200081a1016 */
[----:B------:R-:W-:-:S02]  /*ab10*/  LOP3.LUT R176, R0, 0x70, RZ, 0x3c, !PT ;  /* 0x0000007000b07812 */ /* 0x000fc400078e3cff */
[----:B------:R-:W-:Y:S02]  /*ab20*/  IADD3 R124, P4, PT, R119, UR25, RZ ;  /* 0x00000019777c7c10 */ /* 0x000fe4000ff9e0ff */
[----:B-1----:R-:W-:Y:S01]  /*ab30*/  IADD3 R126, P6, PT, R117, UR25, RZ ;  /* 0x00000019757e7c10 */ /* 0x002fe2000ffde0ff */
[----:B------:R-:W-:Y:S01]  /*ab40*/  VIADD R129, R176, UR7 ;  /* 0x00000007b0817c36 */ /* 0x000fe20008000000 */
[----:B------:R-:W-:Y:S01]  /*ab50*/  ISETP.NE.U32.AND P1, PT, R125, RZ, PT ;  /* 0x000000ff7d00720c */ /* 0x000fe20003f25070 */
[----:B------:R-:W-:Y:S01]  /*ab60*/  ULEA UR7, UR24, UR10, 0xf ;  /* 0x0000000a18077291 */ /* 0x000fe2000f8e78ff */
[----:B------:R-:W-:Y:S01]  /*ab70*/  IADD3.X R125, PT, PT, R118, UR26, RZ, P4, !PT ;  /* 0x0000001a767d7c10 */ /* 0x000fe2000a7fe4ff */
[----:B------:R-:W-:Y:S01]  /*ab80*/  UIADD3 UR25, UP5, UPT, UR25, UR31, URZ ;  /* 0x0000001f19197290 */ /* 0x000fe2000ffbe0ff */
[----:B------:R-:W-:Y:S02]  /*ab90*/  IADD3.X R127, PT, PT, R116, UR26, RZ, P6, !PT ;  /* 0x0000001a747f7c10 */ /* 0x000fe4000b7fe4ff */
[----:B--2---:R-:W-:Y:S01]  /*aba0*/  IADD3 R122, P0, PT, R91, UR27, RZ ;  /* 0x0000001b5b7a7c10 */ /* 0x004fe2000ff1e0ff */
[----:B------:R1:W-:Y:S01]  /*abb0*/  LDGSTS.E [R129+0x18000], desc[UR22][R124.64], P3 ;  /* 0x180000007c817fae */ /* 0x0003e200099a1016 */
[----:B------:R-:W-:Y:S01]  /*abc0*/  VIADD R128, R4, UR7 ;  /* 0x0000000704807c36 */ /* 0x000fe20008000000 */
[----:B------:R-:W-:Y:S01]  /*abd0*/  UIADD3.X UR26, UPT, UPT, UR26, UR32, URZ, UP5, !UPT ;  /* 0x000000201a1a7290 */ /* 0x000fe2000affe4ff */
[----:B------:R-:W-:Y:S01]  /*abe0*/  IADD3.X R123, PT, PT, R90, UR28, RZ, P0, !PT ;  /* 0x0000001c5a7b7c10 */ /* 0x000fe200087fe4ff */
[----:B------:R2:W-:Y:S01]  /*abf0*/  LDGSTS.E [R129+0x18008], desc[UR22][R126.64], P5 ;  /* 0x180080007e817fae */ /* 0x0005e2000a9a1016 */
[----:B------:R-:W-:Y:S01]  /*ac00*/  VIADD R174, R173, UR7 ;  /* 0x00000007adae7c36 */ /* 0x000fe20008000000 */
[----:B------:R-:W-:-:S02]  /*ac10*/  USEL UR7, URZ, 0x1, !UP3 ;  /* 0x00000001ff077887 */ /* 0x000fc4000d800000 */
[----:B------:R-:W0:Y:S01]  /*ac20*/  LDGDEPBAR ;  /* 0x00000000000079af */ /* 0x000e220000000000 */
[----:B------:R-:W-:Y:S02]  /*ac30*/  UISETP.NE.U32.AND UP3, UPT, UR20, UR4, UPT ;  /* 0x000000041400728c */ /* 0x000fe4000bf65070 */
[----:B------:R-:W-:Y:S01]  /*ac40*/  ULOP3.LUT UR7, UR6, UR7, URZ, 0x3c, !UPT ;  /* 0x0000000706077292 */ /* 0x000fe2000f8e3cff */
[----:B-1----:R-:W-:Y:S01]  /*ac50*/  IADD3 R124, P3, PT, R87, UR27, RZ ;  /* 0x0000001b577c7c10 */ /* 0x002fe2000ff7e0ff */
[----:B------:R1:W-:Y:S01]  /*ac60*/  LDGSTS.E [R128], desc[UR22][R122.64], P1 ;  /* 0x000000007a807fae */ /* 0x0003e200089a1016 */
[----:B--2---:R-:W-:Y:S02]  /*ac70*/  IADD3 R126, P0, PT, R83, UR27, RZ ;  /* 0x0000001b537e7c10 */ /* 0x004fe4000ff1e0ff */
[----:B------:R-:W-:Y:S02]  /*ac80*/  IADD3.X R125, PT, PT, R86, UR28, RZ, P3, !PT ;  /* 0x0000001c567d7c10 */ /* 0x000fe40009ffe4ff */
[----:B------:R-:W-:-:S03]  /*ac90*/  IADD3.X R127, PT, PT, R82, UR28, RZ, P0, !PT ;  /* 0x0000001c527f7c10 */ /* 0x000fc600087fe4ff */
[----:B------:R2:W-:Y:S01]  /*aca0*/  LDGSTS.E [R128+0x400], desc[UR22][R124.64], P1 ;  /* 0x004000007c807fae */ /* 0x0005e200089a1016 */
[----:B-1----:R-:W-:-:S03]  /*acb0*/  IADD3 R122, P3, PT, R79, UR27, RZ ;  /* 0x0000001b4f7a7c10 */ /* 0x002fc6000ff7e0ff */
[----:B------:R1:W-:Y:S01]  /*acc0*/  LDGSTS.E [R128+0x800], desc[UR22][R126.64], P1 ;  /* 0x008000007e807fae */ /* 0x0003e200089a1016 */
[----:B------:R-:W-:-:S05]  /*acd0*/  IADD3.X R123, PT, PT, R78, UR28, RZ, P3, !PT ;  /* 0x0000001c4e7b7c10 */ /* 0x000fca0009ffe4ff */
[----:B------:R3:W-:Y:S01]  /*ace0*/  LDGSTS.E [R128+0xc00], desc[UR22][R122.64], P1 ;  /* 0x00c000007a807fae */ /* 0x0007e200089a1016 */
[----:B--2---:R-:W-:Y:S02]  /*acf0*/  IADD3 R124, P0, PT, R75, UR27, RZ ;  /* 0x0000001b4b7c7c10 */ /* 0x004fe4000ff1e0ff */
[----:B-1----:R-:W-:Y:S02]  /*ad00*/  IADD3 R126, P3, PT, R71, UR27, RZ ;  /* 0x0000001b477e7c10 */ /* 0x002fe4000ff7e0ff */
[----:B------:R-:W-:Y:S02]  /*ad10*/  IADD3.X R125, PT, PT, R74, UR28, RZ, P0, !PT ;  /* 0x0000001c4a7d7c10 */ /* 0x000fe400087fe4ff */
[----:B------:R-:W-:Y:S02]  /*ad20*/  IADD3.X R127, PT, PT, R70, UR28, RZ, P3, !PT ;  /* 0x0000001c467f7c10 */ /* 0x000fe40009ffe4ff */
[----:B---3--:R-:W-:Y:S01]  /*ad30*/  IADD3 R122, P0, PT, R67, UR27, RZ ;  /* 0x0000001b437a7c10 */ /* 0x008fe2000ff1e0ff */
[----:B------:R1:W-:Y:S03]  /*ad40*/  LDGSTS.E [R128+0x1000], desc[UR22][R124.64], P1 ;  /* 0x010000007c807fae */ /* 0x0003e600089a1016 */
[----:B------:R-:W-:Y:S01]  /*ad50*/  IADD3.X R123, PT, PT, R66, UR28, RZ, P0, !PT ;  /* 0x0000001c427b7c10 */ /* 0x000fe200087fe4ff */
[----:B------:R2:W-:Y:S04]  /*ad60*/  LDGSTS.E [R128+0x1400], desc[UR22][R126.64], P1 ;  /* 0x014000007e807fae */ /* 0x0005e800089a1016 */
[----:B------:R3:W-:Y:S01]  /*ad70*/  LDGSTS.E [R128+0x1800], desc[UR22][R122.64], P1 ;  /* 0x018000007a807fae */ /* 0x0007e200089a1016 */
[----:B-1----:R-:W-:-:S02]  /*ad80*/  IADD3 R124, P3, PT, R63, UR27, RZ ;  /* 0x0000001b3f7c7c10 */ /* 0x002fc4000ff7e0ff */
[----:B--2---:R-:W-:Y:S02]  /*ad90*/  IADD3 R126, P0, PT, R59, UR27, RZ ;  /* 0x0000001b3b7e7c10 */ /* 0x004fe4000ff1e0ff */
        /* <DEDUP_REMOVED lines=80> */
[----:B------:R-:W-:Y:S02]  /*b2a0*/  IADD3 R128, P4, PT, R171, UR27, RZ ;  /* 0x0000001bab807c10 */ /* 0x000fe4000ff9e0ff */
[----:B--2---:R-:W-:Y:S02]  /*b2b0*/  IADD3 R126, P3, PT, R77, UR27, RZ ;  /* 0x0000001b4d7e7c10 */ /* 0x004fe4000ff7e0ff */
[----:B------:R-:W-:Y:S02]  /*b2c0*/  IADD3.X R125, PT, PT, R80, UR28, RZ, P0, !PT ;  /* 0x0000001c507d7c10 */ /* 0x000fe400087fe4ff */
[----:B------:R-:W-:Y:S02]  /*b2d0*/  IADD3.X R127, PT, PT, R76, UR28, RZ, P3, !PT ;  /* 0x0000001c4c7f7c10 */ /* 0x000fe40009ffe4ff */
[----:B---3--:R-:W-:Y:S01]  /*b2e0*/  IADD3 R122, P0, PT, R73, UR27, RZ ;  /* 0x0000001b497a7c10 */ /* 0x008fe2000ff1e0ff */
[----:B------:R1:W-:Y:S01]  /*b2f0*/  LDGSTS.E [R174+0xa00], desc[UR22][R124.64], P1 ;  /* 0x00a000007cae7fae */ /* 0x0003e200089a1016 */
[----:B------:R-:W-:-:S02]  /*b300*/  IADD3.X R129, PT, PT, R172, UR28, RZ, P4, !PT ;  /* 0x0000001cac817c10 */ /* 0x000fc4000a7fe4ff */
[----:B------:R-:W-:Y:S01]  /*b310*/  IADD3.X R123, PT, PT, R72, UR28, RZ, P0, !PT ;  /* 0x0000001c487b7c10 */ /* 0x000fe200087fe4ff */
[----:B------:R2:W-:Y:S04]  /*b320*/  LDGSTS.E [R174+0xe00], desc[UR22][R126.64], P1 ;  /* 0x00e000007eae7fae */ /* 0x0005e800089a1016 */
[----:B------:R3:W-:Y:S01]  /*b330*/  LDGSTS.E [R174+0x1200], desc[UR22][R122.64], P1 ;  /* 0x012000007aae7fae */ /* 0x0007e200089a1016 */
[----:B-1----:R-:W-:Y:S02]  /*b340*/  IADD3 R124, P3, PT, R69, UR27, RZ ;  /* 0x0000001b457c7c10 */ /* 0x002fe4000ff7e0ff */
[----:B--2---:R-:W-:Y:S02]  /*b350*/  IADD3 R126, P0, PT, R65, UR27, RZ ;  /* 0x0000001b417e7c10 */ /* 0x004fe4000ff1e0ff */
[----:B------:R-:W-:-:S02]  /*b360*/  IADD3.X R125, PT, PT, R68, UR28, RZ, P3, !PT ;  /* 0x0000001c447d7c10 */ /* 0x000fc40009ffe4ff */
        /* <DEDUP_REMOVED lines=70> */
[----:B--2---:R-:W-:Y:S01]  /*b7d0*/  IADD3 R126, P0, PT, R167, UR27, RZ ;  /* 0x0000001ba77e7c10 */ /* 0x004fe2000ff1e0ff */
[----:B------:R-:W-:Y:S01]  /*b7e0*/  UIADD3 UR27, UP4, UPT, UR27, UR33, URZ ;  /* 0x000000211b1b7290 */ /* 0x000fe2000ff9e0ff */
[----:B------:R-:W-:Y:S02]  /*b7f0*/  IADD3.X R125, PT, PT, R164, UR28, RZ, P3, !PT ;  /* 0x0000001ca47d7c10 */ /* 0x000fe40009ffe4ff */
[----:B------:R-:W-:Y:S01]  /*b800*/  IADD3.X R127, PT, PT, R168, UR28, RZ, P0, !PT ;  /* 0x0000001ca87f7c10 */ /* 0x000fe200087fe4ff */
[----:B---3--:R-:W-:Y:S01]  /*b810*/  IMAD.U32 R122, RZ, RZ, UR6 ;  /* 0x00000006ff7a7e24 */ /* 0x008fe2000f8e00ff */
[----:B------:R-:W-:Y:S01]  /*b820*/  UIADD3.X UR28, UPT, UPT, UR28, UR34, URZ, UP4, !UPT ;  /* 0x000000221c1c7290 */ /* 0x000fe2000a7fe4ff */
[----:B------:R2:W-:Y:S04]  /*b830*/  LDGSTS.E [R174+0x7600], desc[UR22][R124.64], P1 ;  /* 0x076000007cae7fae */ /* 0x0005e800089a1016 */
[----:B------:R2:W-:Y:S04]  /*b840*/  LDGSTS.E [R174+0x7a00], desc[UR22][R126.64], P1 ;  /* 0x07a000007eae7fae */ /* 0x0005e800089a1016 */
[----:B------:R2:W-:Y:S04]  /*b850*/  LDGSTS.E [R174+0x7e00], desc[UR22][R128.64], P1 ;  /* 0x07e0000080ae7fae */ /* 0x0005e800089a1016 */
[----:B------:R-:W0:Y:S01]  /*b860*/  LDGDEPBAR ;  /* 0x00000000000079af */ /* 0x000e220000000000 */
[----:B------:R-:W-:Y:S05]  /*b870*/  BRA.U UP3, `(.L_x_10) ;  /* 0xffffffe503287547 */ /* 0x000fea000b83ffff */
.L_x_7:
[----:B-1----:R-:W3:Y:S01]  /*b880*/  LDL.LU R123, [R1] ;  /* 0x00000000017b7983 */ /* 0x002ee20000300800 */
[----:B------:R-:W3:Y:S01]  /*b890*/  LDCU.128 UR16, c[0x0][0x390] ;  /* 0x00007200ff1077ac */ /* 0x000ee20008000c00 */
[----:B------:R-:W1:Y:S01]  /*b8a0*/  LDC R133, c[0x0][0x3b8] ;  /* 0x0000ee00ff857b82 */ /* 0x000e620000000800 */
[C---:B------:R-:W-:Y:S01]  /*b8b0*/  LOP3.LUT R132, R2.reuse, R3, RZ, 0xfc, !PT ;  /* 0x0000000302847212 */ /* 0x040fe200078efcff */
[----:B--2---:R-:W2:Y:S01]  /*b8c0*/  S2R R124, SR_TID.X ;  /* 0x00000000007c7919 */ /* 0x004ea20000002100 */
[----:B------:R-:W4:Y:S01]  /*b8d0*/  LDCU UR5, c[0x0][0x39c] ;  /* 0x00007380ff0577ac */ /* 0x000f220008000800 */
[--C-:B------:R-:W-:Y:S01]  /*b8e0*/  LOP3.LUT R10, R2, 0x2, R3.reuse, 0xfe, !PT ;  /* 0x00000002020a7812 */ /* 0x100fe200078efe03 */
[----:B------:R-:W-:Y:S01]  /*b8f0*/  IMAD.U32 R159, RZ, RZ, UR29 ;  /* 0x0000001dff9f7e24 */ /* 0x000fe2000f8e00ff */
[----:B------:R-:W-:Y:S01]  /*b900*/  LOP3.LUT R0, R132, 0xfe, RZ, 0xfc, !PT ;  /* 0x000000fe84007812 */ /* 0x000fe200078efcff */
[----:B------:R-:W5:Y:S01]  /*b910*/  LDCU UR4, c[0x0][0x3b4] ;  /* 0x00007680ff0477ac */ /* 0x000f620008000800 */
[----:B------:R-:W-:-:S02]  /*b920*/  LOP3.LUT R8, R2, 0x4, R3, 0xfe, !PT ;  /* 0x0000000402087812 */ /* 0x000fc400078efe03 */
[C-C-:B------:R-:W-:Y:S02]  /*b930*/  LOP3.LUT R192, R2.reuse, 0x1e, R3.reuse, 0xfe, !PT ;  /* 0x0000001e02c07812 */ /* 0x140fe400078efe03 */
[C-C-:B------:R-:W-:Y:S02]  /*b940*/  LOP3.LUT R191, R2.reuse, 0x1c, R3.reuse, 0xfe, !PT ;  /* 0x0000001c02bf7812 */ /* 0x140fe400078efe03 */
[C-C-:B------:R-:W-:Y:S02]  /*b950*/  LOP3.LUT R190, R2.reuse, 0x1a, R3.reuse, 0xfe, !PT ;  /* 0x0000001a02be7812 */ /* 0x140fe400078efe03 */
[C-C-:B------:R-:W-:Y:S02]  /*b960*/  LOP3.LUT R189, R2.reuse, 0x18, R3.reuse, 0xfe, !PT ;  /* 0x0000001802bd7812 */ /* 0x140fe400078efe03 */
[C-C-:B------:R-:W-:Y:S02]  /*b970*/  LOP3.LUT R188, R2.reuse, 0x16, R3.reuse, 0xfe, !PT ;  /* 0x0000001602bc7812 */ /* 0x140fe400078efe03 */
[----:B------:R-:W-:-:S02]  /*b980*/  LOP3.LUT R139, R2, 0x14, R3, 0xfe, !PT ;  /* 0x00000014028b7812 */ /* 0x000fc400078efe03 */
[C-C-:B------:R-:W-:Y:S02]  /*b990*/  LOP3.LUT R137, R2.reuse, 0x12, R3.reuse, 0xfe, !PT ;  /* 0x0000001202897812 */ /* 0x140fe400078efe03 */
[--C-:B------:R-:W-:Y:S01]  /*b9a0*/  LOP3.LUT R138, R2, 0x10, R3.reuse, 0xfe, !PT ;  /* 0x00000010028a7812 */ /* 0x100fe200078efe03 */
[-C--:B-1----:R-:W-:Y:S01]  /*b9b0*/  IMAD R141, R8, R133.reuse, RZ ;  /* 0x00000085088d7224 */ /* 0x082fe200078e02ff */
[C-C-:B------:R-:W-:Y:S02]  /*b9c0*/  LOP3.LUT R134, R2.reuse, 0xe, R3.reuse, 0xfe, !PT ;  /* 0x0000000e02867812 */ /* 0x140fe400078efe03 */
[C-C-:B------:R-:W-:Y:S02]  /*b9d0*/  LOP3.LUT R136, R2.reuse, 0xc, R3.reuse, 0xfe, !PT ;  /* 0x0000000c02887812 */ /* 0x140fe400078efe03 */
[C-C-:B------:R-:W-:Y:S02]  /*b9e0*/  LOP3.LUT R135, R2.reuse, 0xa, R3.reuse, 0xfe, !PT ;  /* 0x0000000a02877812 */ /* 0x140fe400078efe03 */
[--C-:B------:R-:W-:Y:S01]  /*b9f0*/  LOP3.LUT R156, R2, 0x8, R3.reuse, 0xfe, !PT ;  /* 0x00000008029c7812 */ /* 0x100fe200078efe03 */
[----:B--2---:R-:W-:Y:S01]  /*ba00*/  IMAD.SHL.U32 R125, R124, 0x10, RZ ;  /* 0x000000107c7d7824 */ /* 0x004fe200078e00ff */
[----:B------:R-:W-:Y:S01]  /*ba10*/  LOP3.LUT R2, R2, 0x6, R3, 0xfe, !PT ;  /* 0x0000000602027812 */ /* 0x000fe200078efe03 */
[----:B------:R-:W-:-:S03]  /*ba20*/  IMAD R3, R10, R133, RZ ;  /* 0x000000850a037224 */ /* 0x000fc600078e02ff */
[----:B------:R-:W-:Y:S02]  /*ba30*/  LOP3.LUT R5, R125, 0xf0, RZ, 0xc0, !PT ;  /* 0x000000f07d057812 */ /* 0x000fe400078ec0ff */
[C---:B---3--:R-:W-:Y:S01]  /*ba40*/  ISETP.GE.AND P0, PT, R123.reuse, UR18, PT ;  /* 0x000000127b007c0c */ /* 0x048fe2000bf06270 */
[----:B-----5:R-:W-:-:S03]  /*ba50*/  IMAD R4, R123, UR4, RZ ;  /* 0x000000047b047c24 */ /* 0x020fc6000f8e02ff */
[----:B----4-:R-:W-:Y:S01]  /*ba60*/  ISETP.LT.AND P1, PT, R0, UR5, !P0 ;  /* 0x0000000500007c0c */ /* 0x010fe2000c721270 */
[----:B------:R-:W-:Y:S01]  /*ba70*/  IMAD.SHL.U32 R0, R124, 0x80, RZ ;  /* 0x000000807c007824 */ /* 0x000fe200078e00ff */
[----:B------:R-:W-:Y:S02]  /*ba80*/  ISETP.LT.AND P4, PT, R10, UR19, !P0 ;  /* 0x000000130a007c0c */ /* 0x000fe4000c781270 */
[----:B------:R-:W-:Y:S02]  /*ba90*/  ISETP.LT.AND P3, PT, R8, UR19, !P0 ;  /* 0x0000001308007c0c */ /* 0x000fe4000c761270 */
[----:B------:R-:W-:Y:S02]  /*baa0*/  LOP3.LUT R6, R0, 0x800, RZ, 0xc0, !PT ;  /* 0x0000080000067812 */ /* 0x000fe400078ec0ff */
[----:B------:R-:W-:Y:S02]  /*bab0*/  LEA R0, P5, R4, UR16, 0x2 ;  /* 0x0000001004007c11 */ /* 0x000fe4000f8a10ff */
[----:B------:R-:W-:Y:S01]  /*bac0*/  IADD3 R148, PT, PT, R5, UR10, R6 ;  /* 0x0000000a05947c10 */ /* 0x000fe2000fffe006 */
[----:B------:R-:W-:Y:S10]  /*bad0*/  BRA.U !UP2, `(.L_x_11) ;  /* 0x000000010a107547 */ /* 0x000ff4000b800000 */
[----:B------:R-:W-:-:S06]  /*bae0*/  USHF.L.U32 UR6, UR6, 0x1f, URZ ;  /* 0x0000001f06067899 */ /* 0x000fcc00080006ff */
[----:B------:R-:W-:-:S04]  /*baf0*/  IMAD.U32 R5, RZ, RZ, UR6 ;  /* 0x00000006ff057e24 */ /* 0x000fc8000f8e00ff */
[----:B------:R-:W1:Y:S02]  /*bb00*/  SYNCS.PHASECHK.TRANS64.TRYWAIT P6, [UR12], R5 ;  /* 0x00000005ff0075a7 */ /* 0x000e6400080c110c */
[----:B-1----:R-:W-:Y:S05]  /*bb10*/  @!P6 BRA `(.L_x_12) ;  /* 0x0000004400c8e947 */ /* 0x002fea0003800000 */
.L_x_11:
[----:B------:R-:W-:-:S04]  /*bb20*/  DEPBAR.LE SB0, 0x0 ;  /* 0x000080000000791a */ /* 0x000fc80000000000 */
[----:B------:R-:W-:Y:S01]  /*bb30*/  BAR.SYNC.DEFER_BLOCKING 0x0 ;  /* 0x0000000000007b1d */ /* 0x000fe20000010000 */
[C---:B------:R-:W-:Y:S01]  /*bb40*/  ISETP.LT.AND P6, PT, R2.reuse, UR19, !P0 ;  /* 0x0000001302007c0c */ /* 0x040fe2000c7c1270 */
[-C--:B------:R-:W-:Y:S01]  /*bb50*/  IMAD R143, R2, R133.reuse, RZ ;  /* 0x00000085028f7224 */ /* 0x080fe200078e02ff */
[----:B------:R-:W-:Y:S01]  /*bb60*/  LEA.HI.X.SX32 R2, R4, UR17, 0x2, P5 ;  /* 0x0000001104027c11 */ /* 0x000fe2000a8f16ff */
[-C--:B------:R-:W-:Y:S02]  /*bb70*/  IMAD R180, R132, R133.reuse, RZ ;  /* 0x0000008584b47224 */ /* 0x080fe400078e02ff */
[-C--:B------:R-:W-:Y:S01]  /*bb80*/  IMAD R149, R156, R133.reuse, RZ ;  /* 0x000000859c957224 */ /* 0x080fe200078e02ff */
[----:B------:R-:W1:Y:S01]  /*bb90*/  LDCU UR4, c[0x0][0x39c] ;  /* 0x00007380ff0477ac */ /* 0x000e620008000800 */
[-C--:B------:R-:W-:Y:S01]  /*bba0*/  IMAD R151, R135, R133.reuse, RZ ;  /* 0x0000008587977224 */ /* 0x080fe200078e02ff */
[----:B------:R-:W-:Y:S01]  /*bbb0*/  LEA R144, P5, R180, R0, 0x2 ;  /* 0x00000000b4907211 */ /* 0x000fe200078a10ff */
[----:B------:R-:W2:Y:S01]  /*bbc0*/  S2R R160, SR_TID.X ;  /* 0x0000000000a07919 */ /* 0x000ea20000002100 */
[-C--:B------:R-:W-:Y:S01]  /*bbd0*/  IMAD R157, R136, R133.reuse, RZ ;  /* 0x00000085889d7224 */ /* 0x080fe200078e02ff */
[----:B------:R-:W3:Y:S01]  /*bbe0*/  LDCU UR5, c[0x0][0x39c] ;  /* 0x00007380ff0577ac */ /* 0x000ee20008000800 */
[----:B------:R-:W-:Y:S01]  /*bbf0*/  LEA.HI.X.SX32 R145, R180, R2, 0x2, P5 ;  /* 0x00000002b4917211 */ /* 0x000fe200028f16ff */
[-C--:B------:R-:W-:Y:S01]  /*bc00*/  IMAD R161, R134, R133.reuse, RZ ;  /* 0x0000008586a17224 */ /* 0x080fe200078e02ff */
[----:B------:R-:W-:Y:S01]  /*bc10*/  LEA R140, P5, R141, R0, 0x2 ;  /* 0x000000008d8c7211 */ /* 0x000fe200078a10ff */
[-C--:B------:R-:W-:Y:S01]  /*bc20*/  IMAD R163, R138, R133.reuse, RZ ;  /* 0x000000858aa37224 */ /* 0x080fe200078e02ff */
[----:B------:R-:W4:Y:S01]  /*bc30*/  LDCU UR6, c[0x0][0x39c] ;  /* 0x00007380ff0677ac */ /* 0x000f220008000800 */
[-C--:B------:R-:W-:Y:S01]  /*bc40*/  IMAD R177, R189, R133.reuse, RZ ;  /* 0x00000085bdb17224 */ /* 0x080fe200078e02ff */
[----:B------:R-:W-:Y:S01]  /*bc50*/  LEA.HI.X.SX32 R141, R141, R2, 0x2, P5 ;  /* 0x000000028d8d7211 */ /* 0x000fe200028f16ff */
[----:B------:R-:W-:Y:S01]  /*bc60*/  IMAD R181, R191, R133, RZ ;  /* 0x00000085bfb57224 */ /* 0x000fe200078e02ff */
[----:B------:R-:W-:Y:S01]  /*bc70*/  LEA R154, P5, R149, R0, 0x2 ;  /* 0x00000000959a7211 */ /* 0x000fe200078a10ff */
[----:B------:R-:W-:Y:S01]  /*bc80*/  IMAD R185, R133, 0x20, R180 ;  /* 0x0000002085b97824 */ /* 0x000fe200078e02b4 */
[----:B------:R-:W5:Y:S01]  /*bc90*/  LDCU UR7, c[0x0][0x39c] ;  /* 0x00007380ff0777ac */ /* 0x000f620008000800 */
[----:B------:R-:W1:Y:S02]  /*bca0*/  @!P2 SYNCS.CCTL.IV [UR10+0x1e000] ;  /* 0x01e00000ff00a9b1 */ /* 0x000e64000800000a */
[----:B-1----:R-:W-:Y:S01]  /*bcb0*/  BAR.SYNC.DEFER_BLOCKING 0x0 ;  /* 0x0000000000007b1d */ /* 0x002fe20000010000 */
[----:B------:R-:W-:-:S02]  /*bcc0*/  LEA.HI.X.SX32 R155, R149, R2, 0x2, P5 ;  /* 0x00000002959b7211 */ /* 0x000fc400028f16ff */
[----:B------:R-:W-:-:S03]  /*bcd0*/  LEA R150, P5, R157, R0, 0x2 ;  /* 0x000000009d967211 */ /* 0x000fc600078a10ff */
[----:B------:R-:W1:Y:S01]  /*bce0*/  LDCU UR8, c[0x0][0x39c] ;  /* 0x00007380ff0877ac */ /* 0x000e620008000800 */
[----:B------:R-:W-:Y:S01]  /*bcf0*/  LDTM.16dp32bit_t0_t15.x128 R4, tmem[UR11] ;  /* 0x0000000b000479ee */ /* 0x000fe20008b80000 */
[----:B------:R-:W1:Y:S01]  /*bd00*/  LDTM.16dp32bit_t16_t31.x128 R4, tmem[UR11+0x80] ;  /* 0x0000800b000479ee */ /* 0x000e620008ba0000 */
[----:B--2---:R-:W-:-:S04]  /*bd10*/  LOP3.LUT R160, R160, 0x7f, RZ, 0xc0, !PT ;  /* 0x0000007fa0a07812 */ /* 0x004fc800078ec0ff */
[----:B------:R-:W-:Y:S01]  /*bd20*/  LEA R193, R160, UR10, 0x4 ;  /* 0x0000000aa0c17c11 */ /* 0x000fe2000f8e20ff */
[----:B------:R-:W2:Y:S01]  /*bd30*/  @!P2 SYNCS.CCTL.IV [UR10+0x1e008] ;  /* 0x01e00800ff00a9b1 */ /* 0x000ea2000800000a */
[----:B------:R-:W-:Y:S01]  /*bd40*/  LEA R146, P2, R3, R0, 0x2 ;  /* 0x0000000003927211 */ /* 0x000fe200078410ff */
[----:B------:R-:W-:-:S03]  /*bd50*/  NOP ;  /* 0x0000000000007918 */ /* 0x000fc60000000000 */
[----:B------:R-:W-:Y:S01]  /*bd60*/  LEA.HI.X.SX32 R147, R3, R2, 0x2, P2 ;  /* 0x0000000203937211 */ /* 0x000fe200010f16ff */
[----:B------:R-:W-:Y:S01]  /*bd70*/  IMAD R3, R159, 0x8, R148 ;  /* 0x000000089f037824 */ /* 0x000fe200078e0294 */
[C---:B------:R-:W-:Y:S01]  /*bd80*/  LEA R142, P2, R143.reuse, R0, 0x2 ;  /* 0x000000008f8e7211 */ /* 0x040fe200078410ff */
[----:B-1----:R-:W-:Y:S02]  /*bd90*/  IMAD.MOV.U32 R168, RZ, RZ, R4 ;  /* 0x000000ffffa87224 */ /* 0x002fe400078e0004 */
[----:B------:R-:W-:Y:S01]  /*bda0*/  IMAD.MOV.U32 R169, RZ, RZ, R6 ;  /* 0x000000ffffa97224 */ /* 0x000fe200078e0006 */
[----:B------:R-:W-:Y:S01]  /*bdb0*/  LEA.HI.X.SX32 R143, R143, R2, 0x2, P2 ;  /* 0x000000028f8f7211 */ /* 0x000fe200010f16ff */
[----:B------:R-:W-:Y:S01]  /*bdc0*/  IMAD.MOV.U32 R170, RZ, RZ, R8 ;  /* 0x000000ffffaa7224 */ /* 0x000fe200078e0008 */
[C---:B------:R-:W-:Y:S01]  /*bdd0*/  LEA R152, P2, R151.reuse, R0, 0x2 ;  /* 0x0000000097987211 */ /* 0x040fe200078410ff */
[----:B------:R-:W-:Y:S02]  /*bde0*/  IMAD.MOV.U32 R171, RZ, RZ, R10 ;  /* 0x000000ffffab7224 */ /* 0x000fe400078e000a */
[----:B------:R-:W-:Y:S01]  /*bdf0*/  IMAD.MOV.U32 R158, RZ, RZ, R9 ;  /* 0x000000ffff9e7224 */ /* 0x000fe200078e0009 */
[-C--:B------:R-:W-:Y:S01]  /*be00*/  LEA.HI.X.SX32 R153, R151, R2.reuse, 0x2, P2 ;  /* 0x0000000297997211 */ /* 0x080fe200010f16ff */
[----:B------:R-:W-:Y:S01]  /*be10*/  IMAD.MOV.U32 R159, RZ, RZ, R11 ;  /* 0x000000ffff9f7224 */ /* 0x000fe200078e000b */
[----:B------:R-:W-:Y:S01]  /*be20*/  ISETP.LT.AND P2, PT, R156, UR19, !P0 ;  /* 0x000000139c007c0c */ /* 0x000fe2000c741270 */
[----:B------:R-:W-:Y:S01]  /*be30*/  IMAD.MOV.U32 R156, RZ, RZ, R5 ;  /* 0x000000ffff9c7224 */ /* 0x000fe200078e0005 */
[----:B------:R-:W-:Y:S01]  /*be40*/  LEA.HI.X.SX32 R151, R157, R2, 0x2, P5 ;  /* 0x000000029d977211 */ /* 0x000fe200028f16ff */
[----:B------:R-:W-:Y:S01]  /*be50*/  IMAD.MOV.U32 R157, RZ, RZ, R7 ;  /* 0x000000ffff9d7224 */ /* 0x000fe200078e0007 */
[----:B--2---:R1:W-:Y:S01]  /*be60*/  STS.128 [R3], R168 ;  /* 0x000000a803007388 */ /* 0x0043e20000000c00 */
[----:B------:R-:W-:Y:S01]  /*be70*/  LEA R148, P5, R161, R0, 0x2 ;  /* 0x00000000a1947211 */ /* 0x000fe200078a10ff */
[----:B------:R-:W-:-:S02]  /*be80*/  IMAD.MOV.U32 R164, RZ, RZ, R12 ;  /* 0x000000ffffa47224 */ /* 0x000fc400078e000c */
[----:B------:R-:W-:Y:S01]  /*be90*/  STS.128 [R3+0x400], R156 ;  /* 0x0004009c03007388 */ /* 0x000fe20000000c00 */
[----:B------:R-:W-:Y:S01]  /*bea0*/  LEA.HI.X.SX32 R149, R161, R2, 0x2, P5 ;  /* 0x00000002a1957211 */ /* 0x000fe200028f16ff */
[----:B------:R-:W-:Y:S01]  /*beb0*/  IMAD.MOV.U32 R165, RZ, RZ, R14 ;  /* 0x000000ffffa57224 */ /* 0x000fe200078e000e */
[C---:B------:R-:W-:Y:S01]  /*bec0*/  LEA R6, P5, R163.reuse, R0, 0x2 ;  /* 0x00000000a3067211 */ /* 0x040fe200078a10ff */
[----:B------:R-:W-:Y:S01]  /*bed0*/  BAR.SYNC.DEFER_BLOCKING 0x0 ;  /* 0x0000000000007b1d */ /* 0x000fe20000010000 */
[----:B------:R-:W-:Y:S02]  /*bee0*/  IMAD.MOV.U32 R166, RZ, RZ, R16 ;  /* 0x000000ffffa67224 */ /* 0x000fe400078e0010 */
[----:B------:R-:W-:Y:S01]  /*bef0*/  LEA.HI.X.SX32 R7, R163, R2, 0x2, P5 ;  /* 0x00000002a3077211 */ /* 0x000fe200028f16ff */
[----:B------:R-:W-:Y:S02]  /*bf00*/  IMAD.MOV.U32 R167, RZ, RZ, R18 ;  /* 0x000000ffffa77224 */ /* 0x000fe400078e0012 */
[----:B------:R-:W-:-:S02]  /*bf10*/  IMAD.MOV.U32 R12, RZ, RZ, R20 ;  /* 0x000000ffff0c7224 */ /* 0x000fc400078e0014 */
[----:B-1----:R-:W-:Y:S02]  /*bf20*/  IMAD.MOV.U32 R168, RZ, RZ, R13 ;  /* 0x000000ffffa87224 */ /* 0x002fe400078e000d */
[----:B------:R-:W-:Y:S02]  /*bf30*/  IMAD.MOV.U32 R169, RZ, RZ, R15 ;  /* 0x000000ffffa97224 */ /* 0x000fe400078e000f */
[----:B------:R-:W-:Y:S02]  /*bf40*/  IMAD.MOV.U32 R170, RZ, RZ, R17 ;  /* 0x000000ffffaa7224 */ /* 0x000fe400078e0011 */
[----:B------:R-:W-:Y:S02]  /*bf50*/  IMAD.MOV.U32 R171, RZ, RZ, R19 ;  /* 0x000000ffffab7224 */ /* 0x000fe400078e0013 */
[----:B------:R-:W-:Y:S02]  /*bf60*/  IMAD.MOV.U32 R13, RZ, RZ, R22 ;  /* 0x000000ffff0d7224 */ /* 0x000fe400078e0016 */
[----:B------:R-:W-:-:S02]  /*bf70*/  IMAD.MOV.U32 R14, RZ, RZ, R24 ;  /* 0x000000ffff0e7224 */ /* 0x000fc400078e0018 */
[----:B------:R-:W-:Y:S02]  /*bf80*/  IMAD.MOV.U32 R15, RZ, RZ, R26 ;  /* 0x000000ffff0f7224 */ /* 0x000fe400078e001a */
[----:B------:R-:W-:Y:S01]  /*bf90*/  IMAD.MOV.U32 R16, RZ, RZ, R21 ;  /* 0x000000ffff107224 */ /* 0x000fe200078e0015 */
[----:B------:R-:W1:Y:S01]  /*bfa0*/  LDS.128 R160, [R193] ;  /* 0x00000000c1a07984 */ /* 0x000e620000000c00 */
[----:B------:R-:W-:Y:S02]  /*bfb0*/  IMAD.MOV.U32 R17, RZ, RZ, R23 ;  /* 0x000000ffff117224 */ /* 0x000fe400078e0017 */
[----:B------:R-:W-:Y:S01]  /*bfc0*/  IMAD.MOV.U32 R18, RZ, RZ, R25 ;  /* 0x000000ffff127224 */ /* 0x000fe200078e0019 */
[----:B------:R-:W-:Y:S01]  /*bfd0*/  LDS.128 R156, [R193+0x800] ;  /* 0x00080000c19c7984 */ /* 0x000fe20000000c00 */
[----:B------:R-:W-:Y:S02]  /*bfe0*/  IMAD.MOV.U32 R19, RZ, RZ, R27 ;  /* 0x000000ffff137224 */ /* 0x000fe400078e001b */
[----:B------:R-:W-:Y:S01]  /*bff0*/  IMAD.MOV.U32 R24, RZ, RZ, R28 ;  /* 0x000000ffff187224 */ /* 0x000fe200078e001c */
[----:B------:R-:W-:Y:S01]  /*c000*/  BAR.SYNC.DEFER_BLOCKING 0x0 ;  /* 0x0000000000007b1d */ /* 0x000fe20000010000 */
[----:B------:R-:W-:-:S02]  /*c010*/  IMAD.MOV.U32 R25, RZ, RZ, R30 ;  /* 0x000000ffff197224 */ /* 0x000fc400078e001e */
[----:B------:R-:W-:Y:S02]  /*c020*/  IMAD.MOV.U32 R26, RZ, RZ, R32 ;  /* 0x000000ffff1a7224 */ /* 0x000fe400078e0020 */
[----:B------:R-:W-:Y:S02]  /*c030*/  IMAD.MOV.U32 R27, RZ, RZ, R34 ;  /* 0x000000ffff1b7224 */ /* 0x000fe400078e0022 */
[----:B------:R-:W-:Y:S02]  /*c040*/  IMAD.MOV.U32 R172, RZ, RZ, R29 ;  /* 0x000000ffffac7224 */ /* 0x000fe400078e001d */
[----:B------:R-:W-:Y:S02]  /*c050*/  IMAD.MOV.U32 R173, RZ, RZ, R31 ;  /* 0x000000ffffad7224 */ /* 0x000fe400078e001f */
[----:B------:R-:W-:Y:S02]  /*c060*/  IMAD.MOV.U32 R174, RZ, RZ, R33 ;  /* 0x000000ffffae7224 */ /* 0x000fe400078e0021 */
[----:B------:R-:W-:-:S02]  /*c070*/  IMAD.MOV.U32 R175, RZ, RZ, R35 ;  /* 0x000000ffffaf7224 */ /* 0x000fc400078e0023 */
[----:B------:R-:W-:Y:S02]  /*c080*/  IMAD.MOV.U32 R20, RZ, RZ, R37 ;  /* 0x000000ffff147224 */ /* 0x000fe400078e0025 */
[----:B------:R-:W-:Y:S02]  /*c090*/  IMAD.MOV.U32 R21, RZ, RZ, R39 ;  /* 0x000000ffff157224 */ /* 0x000fe400078e0027 */
[----:B------:R-:W-:Y:S02]  /*c0a0*/  IMAD.MOV.U32 R22, RZ, RZ, R41 ;  /* 0x000000ffff167224 */ /* 0x000fe400078e0029 */
[----:B------:R-:W-:Y:S02]  /*c0b0*/  IMAD.MOV.U32 R23, RZ, RZ, R43 ;  /* 0x000000ffff177224 */ /* 0x000fe400078e002b */
[-C--:B------:R-:W-:Y:S01]  /*c0c0*/  IMAD R5, R137, R133.reuse, RZ ;  /* 0x0000008589057224 */ /* 0x080fe200078e02ff */
[----:B------:R-:W-:Y:S01]  /*c0d0*/  STS.128 [R3], R164 ;  /* 0x000000a403007388 */ /* 0x000fe20000000c00 */
[----:B------:R-:W-:-:S02]  /*c0e0*/  IMAD R9, R139, R133, RZ ;  /* 0x000000858b097224 */ /* 0x000fc400078e02ff */
[----:B------:R-:W-:Y:S01]  /*c0f0*/  IMAD R11, R188, R133, RZ ;  /* 0x00000085bc0b7224 */ /* 0x000fe200078e02ff */
[----:B------:R-:W-:Y:S01]  /*c100*/  STS.128 [R3+0x400], R168 ;  /* 0x000400a803007388 */ /* 0x000fe20000000c00 */
[C---:B------:R-:W-:Y:S01]  /*c110*/  LEA R4, P5, R5.reuse, R0, 0x2 ;  /* 0x0000000005047211 */ /* 0x040fe200078a10ff */
[----:B------:R-:W-:Y:S01]  /*c120*/  IMAD.MOV.U32 R176, RZ, RZ, R45 ;  /* 0x000000ffffb07224 */ /* 0x000fe200078e002d */
[----:B------:R-:W-:Y:S02]  /*c130*/  BAR.SYNC.DEFER_BLOCKING 0x0 ;  /* 0x0000000000007b1d */ /* 0x000fe40000010000 */
[----:B------:R-:W-:Y:S01]  /*c140*/  LEA.HI.X.SX32 R5, R5, R2, 0x2, P5 ;  /* 0x0000000205057211 */ /* 0x000fe200028f16ff */
[----:B------:R-:W-:Y:S01]  /*c150*/  IMAD.MOV.U32 R178, RZ, RZ, R49 ;  /* 0x000000ffffb27224 */ /* 0x000fe200078e0031 */
[C---:B------:R-:W-:Y:S01]  /*c160*/  LEA R8, P5, R9.reuse, R0, 0x2 ;  /* 0x0000000009087211 */ /* 0x040fe200078a10ff */
[----:B------:R-:W-:Y:S02]  /*c170*/  IMAD.MOV.U32 R179, RZ, RZ, R51 ;  /* 0x000000ffffb37224 */ /* 0x000fe400078e0033 */
[----:B------:R-:W-:Y:S01]  /*c180*/  IMAD.MOV.U32 R180, RZ, RZ, R61 ;  /* 0x000000ffffb47224 */ /* 0x000fe200078e003d */
[----:B------:R-:W-:Y:S01]  /*c190*/  LEA.HI.X.SX32 R9, R9, R2, 0x2, P5 ;  /* 0x0000000209097211 */ /* 0x000fe200028f16ff */
[----:B------:R-:W-:Y:S01]  /*c1a0*/  IMAD.MOV.U32 R182, RZ, RZ, R65 ;  /* 0x000000ffffb67224 */ /* 0x000fe200078e0041 */
[----:B------:R-:W-:Y:S01]  /*c1b0*/  LEA R10, P5, R11, R0, 0x2 ;  /* 0x000000000b0a7211 */ /* 0x000fe200078a10ff */
[----:B------:R-:W-:-:S02]  /*c1c0*/  IMAD.MOV.U32 R183, RZ, RZ, R67 ;  /* 0x000000ffffb77224 */ /* 0x000fc400078e0043 */
[----:B------:R-:W-:Y:S01]  /*c1d0*/  IMAD.MOV.U32 R184, RZ, RZ, R77 ;  /* 0x000000ffffb87224 */ /* 0x000fe200078e004d */
[----:B------:R-:W-:Y:S01]  /*c1e0*/  LEA.HI.X.SX32 R11, R11, R2, 0x2, P5 ;  /* 0x000000020b0b7211 */ /* 0x000fe200028f16ff */
[----:B------:R-:W-:Y:S02]  /*c1f0*/  IMAD.MOV.U32 R186, RZ, RZ, R81 ;  /* 0x000000ffffba7224 */ /* 0x000fe400078e0051 */
[----:B------:R-:W-:Y:S01]  /*c200*/  IMAD.MOV.U32 R187, RZ, RZ, R83 ;  /* 0x000000ffffbb7224 */ /* 0x000fe200078e0053 */
[----:B------:R-:W2:Y:S04]  /*c210*/  LDS.128 R168, [R193] ;  /* 0x00000000c1a87984 */ /* 0x000ea80000000c00 */
[----:B------:R-:W-:Y:S01]  /*c220*/  LDS.128 R164, [R193+0x800] ;  /* 0x00080000c1a47984 */ /* 0x000fe20000000c00 */
[----:B------:R-:W-:Y:S06]  /*c230*/  BAR.SYNC.DEFER_BLOCKING 0x0 ;  /* 0x0000000000007b1d */ /* 0x000fec0000010000 */
[----:B------:R1:W-:Y:S04]  /*c240*/  STS.128 [R3], R12 ;  /* 0x0000000c03007388 */ /* 0x0003e80000000c00 */
[----:B------:R3:W-:Y:S01]  /*c250*/  STS.128 [R3+0x400], R16 ;  /* 0x0004001003007388 */ /* 0x0007e20000000c00 */
[----:B------:R-:W-:Y:S01]  /*c260*/  BAR.SYNC.DEFER_BLOCKING 0x0 ;  /* 0x0000000000007b1d */ /* 0x000fe20000010000 */
[----:B-1----:R-:W-:Y:S01]  /*c270*/  LEA R12, P5, R177, R0, 0x2 ;  /* 0x00000000b10c7211 */ /* 0x002fe200078a10ff */
[----:B------:R-:W-:-:S02]  /*c280*/  IMAD R15, R190, R133, RZ ;  /* 0x00000085be0f7224 */ /* 0x000fc400078e02ff */
[----:B---3--:R-:W-:Y:S01]  /*c290*/  IMAD.MOV.U32 R16, RZ, RZ, R36 ;  /* 0x000000ffff107224 */ /* 0x008fe200078e0024 */
[----:B------:R-:W-:Y:S01]  /*c2a0*/  LEA.HI.X.SX32 R13, R177, R2, 0x2, P5 ;  /* 0x00000002b10d7211 */ /* 0x000fe200028f16ff */
[----:B------:R-:W-:Y:S01]  /*c2b0*/  IMAD.MOV.U32 R17, RZ, RZ, R38 ;  /* 0x000000ffff117224 */ /* 0x000fe200078e0026 */
[C---:B------:R-:W-:Y:S01]  /*c2c0*/  LEA R14, P5, R15.reuse, R0, 0x2 ;  /* 0x000000000f0e7211 */ /* 0x040fe200078a10ff */
[----:B------:R-:W-:Y:S02]  /*c2d0*/  IMAD.MOV.U32 R18, RZ, RZ, R40 ;  /* 0x000000ffff127224 */ /* 0x000fe400078e0028 */
[----:B------:R-:W-:Y:S01]  /*c2e0*/  IMAD.MOV.U32 R19, RZ, RZ, R42 ;  /* 0x000000ffff137224 */ /* 0x000fe200078e002a */
[----:B------:R-:W-:Y:S01]  /*c2f0*/  LEA.HI.X.SX32 R15, R15, R2, 0x2, P5 ;  /* 0x000000020f0f7211 */ /* 0x000fe200028f16ff */
[----:B------:R-:W-:Y:S01]  /*c300*/  IMAD.MOV.U32 R177, RZ, RZ, R47 ;  /* 0x000000ffffb17224 */ /* 0x000fe200078e002f */
[----:B------:R-:W1:Y:S04]  /*c310*/  LDS.128 R32, [R193] ;  /* 0x00000000c1207984 */ /* 0x000e680000000c00 */
[----:B------:R-:W-:Y:S01]  /*c320*/  LDS.128 R28, [R193+0x800] ;  /* 0x00080000c11c7984 */ /* 0x000fe20000000c00 */
[----:B------:R-:W-:Y:S06]  /*c330*/  BAR.SYNC.DEFER_BLOCKING 0x0 ;  /* 0x0000000000007b1d */ /* 0x000fec0000010000 */
[----:B------:R3:W-:Y:S04]  /*c340*/  STS.128 [R3], R24 ;  /* 0x0000001803007388 */ /* 0x0007e80000000c00 */
[----:B------:R2:W-:Y:S01]  /*c350*/  STS.128 [R3+0x400], R172 ;  /* 0x000400ac03007388 */ /* 0x0005e20000000c00 */
[----:B------:R-:W-:Y:S01]  /*c360*/  BAR.SYNC.DEFER_BLOCKING 0x0 ;  /* 0x0000000000007b1d */ /* 0x000fe20000010000 */
[----:B---3--:R-:W-:-:S02]  /*c370*/  IMAD.MOV.U32 R24, RZ, RZ, R53 ;  /* 0x000000ffff187224 */ /* 0x008fc400078e0035 */
[----:B------:R-:W-:Y:S02]  /*c380*/  IMAD.MOV.U32 R25, RZ, RZ, R55 ;  /* 0x000000ffff197224 */ /* 0x000fe400078e0037 */
[----:B--2---:R-:W-:Y:S02]  /*c390*/  IMAD.MOV.U32 R172, RZ, RZ, R44 ;  /* 0x000000ffffac7224 */ /* 0x004fe400078e002c */
[----:B------:R-:W-:Y:S02]  /*c3a0*/  IMAD.MOV.U32 R173, RZ, RZ, R46 ;  /* 0x000000ffffad7224 */ /* 0x000fe400078e002e */
[----:B------:R-:W-:Y:S02]  /*c3b0*/  IMAD.MOV.U32 R174, RZ, RZ, R48 ;  /* 0x000000ffffae7224 */ /* 0x000fe400078e0030 */
[----:B------:R-:W-:Y:S02]  /*c3c0*/  IMAD.MOV.U32 R175, RZ, RZ, R50 ;  /* 0x000000ffffaf7224 */ /* 0x000fe400078e0032 */
[----:B------:R-:W-:-:S02]  /*c3d0*/  IMAD.MOV.U32 R26, RZ, RZ, R57 ;  /* 0x000000ffff1a7224 */ /* 0x000fc400078e0039 */
[----:B------:R-:W-:Y:S01]  /*c3e0*/  IMAD.MOV.U32 R27, RZ, RZ, R59 ;  /* 0x000000ffff1b7224 */ /* 0x000fe200078e003b */
[----:B------:R-:W2:Y:S04]  /*c3f0*/  LDS.128 R40, [R193] ;  /* 0x00000000c1287984 */ /* 0x000ea80000000c00 */
[----:B------:R-:W-:Y:S01]  /*c400*/  LDS.128 R36, [R193+0x800] ;  /* 0x00080000c1247984 */ /* 0x000fe20000000c00 */
[----:B------:R-:W-:Y:S06]  /*c410*/  BAR.SYNC.DEFER_BLOCKING 0x0 ;  /* 0x0000000000007b1d */ /* 0x000fec0000010000 */
[----:B------:R3:W-:Y:S04]  /*c420*/  STS.128 [R3], R16 ;  /* 0x0000001003007388 */ /* 0x0007e80000000c00 */
[----:B------:R1:W-:Y:S01]  /*c430*/  STS.128 [R3+0x400], R20 ;  /* 0x0004001403007388 */ /* 0x0003e20000000c00 */
[----:B------:R-:W-:Y:S01]  /*c440*/  BAR.SYNC.DEFER_BLOCKING 0x0 ;  /* 0x0000000000007b1d */ /* 0x000fe20000010000 */
[----:B---3--:R-:W-:Y:S01]  /*c450*/  LEA R16, P5, R181, R0, 0x2 ;  /* 0x00000000b5107211 */ /* 0x008fe200078a10ff */
[----:B------:R-:W-:-:S02]  /*c460*/  IMAD R19, R192, R133, RZ ;  /* 0x00000085c0137224 */ /* 0x000fc400078e02ff */
[----:B-1----:R-:W-:Y:S01]  /*c470*/  IMAD.MOV.U32 R20, RZ, RZ, R52 ;  /* 0x000000ffff147224 */ /* 0x002fe200078e0034 */
        /* <DEDUP_REMOVED lines=15> */
[----:B------:R-:W-:Y:S02]  /*c570*/  IMAD.MOV.U32 R174, RZ, RZ, R64 ;  /* 0x000000ffffae7224 */ /* 0x000fe400078e0040 */
[----:B------:R-:W-:Y:S02]  /*c580*/  IMAD.MOV.U32 R175, RZ, RZ, R66 ;  /* 0x000000ffffaf7224 */ /* 0x000fe400078e0042 */
[----:B--2---:R-:W-:Y:S02]  /*c590*/  IMAD.MOV.U32 R176, RZ, RZ, R69 ;  /* 0x000000ffffb07224 */ /* 0x004fe400078e0045 */
        /* <DEDUP_REMOVED lines=10> */
[----:B------:R-:W-:-:S02]  /*c640*/  IMAD R23, R133, 0x2, R185 ;  /* 0x0000000285177824 */ /* 0x000fc400078e02b9 */
[----:B-1----:R-:W-:Y:S01]  /*c650*/  IMAD.MOV.U32 R24, RZ, RZ, R68 ;  /* 0x000000ffff187224 */ /* 0x002fe200078e0044 */
[----:B------:R-:W-:Y:S01]  /*c660*/  LEA.HI.X.SX32 R21, R185, R2, 0x2, P5 ;  /* 0x00000002b9157211 */ /* 0x000fe200028f16ff */
[----:B------:R-:W-:Y:S01]  /*c670*/  IMAD.MOV.U32 R25, RZ, RZ, R70 ;  /* 0x000000ffff197224 */ /* 0x000fe200078e0046 */
[----:B------:R-:W-:Y:S01]  /*c680*/  LEA R22, P5, R23, R0, 0x2 ;  /* 0x0000000017167211 */ /* 0x000fe200078a10ff */
[----:B------:R-:W-:Y:S02]  /*c690*/  IMAD.MOV.U32 R26, RZ, RZ, R72 ;  /* 0x000000ffff1a7224 */ /* 0x000fe400078e0048 */
[----:B------:R-:W-:Y:S02]  /*c6a0*/  IMAD.MOV.U32 R27, RZ, RZ, R74 ;  /* 0x000000ffff1b7224 */ /* 0x000fe400078e004a */
[----:B------:R-:W-:Y:S02]  /*c6b0*/  IMAD.MOV.U32 R185, RZ, RZ, R79 ;  /* 0x000000ffffb97224 */ /* 0x000fe400078e004f */
[----:B------:R-:W-:Y:S01]  /*c6c0*/  IMAD R195, R133, 0x2, R23 ;  /* 0x0000000285c37824 */ /* 0x000fe200078e0217 */
[----:B------:R-:W-:Y:S01]  /*c6d0*/  LEA.HI.X.SX32 R23, R23, R2, 0x2, P5 ;  /* 0x0000000217177211 */ /* 0x000fe200028f16ff */
        /* <DEDUP_REMOVED lines=20> */
[----:B---3--:R-:W-:Y:S01]  /*c820*/  IMAD R27, R133, 0x2, R195 ;  /* 0x00000002851b7824 */ /* 0x008fe200078e02c3 */
[----:B------:R-:W-:Y:S01]  /*c830*/  LEA R24, P5, R195, R0, 0x2 ;  /* 0x00000000c3187211 */ /* 0x000fe200078a10ff */
[----:B-1----:R-:W-:-:S03]  /*c840*/  IMAD.MOV.U32 R176, RZ, RZ, R84 ;  /* 0x000000ffffb07224 */ /* 0x002fc600078e0054 */
[----:B------:R-:W-:Y:S01]  /*c850*/  LEA.HI.X.SX32 R25, R195, R2, 0x2, P5 ;  /* 0x00000002c3197211 */ /* 0x000fe200028f16ff */
[----:B------:R-:W-:Y:S01]  /*c860*/  IMAD.MOV.U32 R177, RZ, RZ, R86 ;  /* 0x000000ffffb17224 */ /* 0x000fe200078e0056 */
[----:B------:R-:W-:Y:S01]  /*c870*/  LEA R26, P5, R27, R0, 0x2 ;  /* 0x000000001b1a7211 */ /* 0x000fe200078a10ff */
[----:B------:R-:W-:Y:S02]  /*c880*/  IMAD.MOV.U32 R178, RZ, RZ, R88 ;  /* 0x000000ffffb27224 */ /* 0x000fe400078e0058 */
        /* <DEDUP_REMOVED lines=11> */
[----:B------:R-:W-:Y:S02]  /*c940*/  IMAD.MOV.U32 R174, RZ, RZ, R96 ;  /* 0x000000ffffae7224 */ /* 0x000fe400078e0060 */
[----:B------:R-:W-:Y:S02]  /*c950*/  IMAD.MOV.U32 R175, RZ, RZ, R98 ;  /* 0x000000ffffaf7224 */ /* 0x000fe400078e0062 */
[----:B------:R-:W-:-:S02]  /*c960*/  IMAD.MOV.U32 R94, RZ, RZ, R97 ;  /* 0x000000ffff5e7224 */ /* 0x000fc400078e0061 */
[----:B------:R-:W-:Y:S01]  /*c970*/  IMAD.MOV.U32 R95, RZ, RZ, R99 ;  /* 0x000000ffff5f7224 */ /* 0x000fe200078e0063 */
[----:B------:R-:W3:Y:S01]  /*c980*/  LDS.128 R88, [R193] ;  /* 0x00000000c1587984 */ /* 0x000ee20000000c00 */
[----:B-1----:R-:W-:Y:S01]  /*c990*/  IMAD R185, R133, 0x2, R27 ;  /* 0x0000000285b97824 */ /* 0x002fe200078e021b */
[----:B------:R-:W-:Y:S02]  /*c9a0*/  LEA.HI.X.SX32 R27, R27, R2, 0x2, P5 ;  /* 0x000000021b1b7211 */ /* 0x000fe400028f16ff */
[----:B------:R-:W-:Y:S01]  /*c9b0*/  LDS.128 R84, [R193+0x800] ;  /* 0x00080000c1547984 */ /* 0x000fe20000000c00 */
[----:B------:R-:W-:Y:S01]  /*c9c0*/  IMAD R187, R133, 0x2, R185 ;  /* 0x0000000285bb7824 */ /* 0x000fe200078e02b9 */
[----:B------:R-:W-:Y:S01]  /*c9d0*/  BAR.SYNC.DEFER_BLOCKING 0x0 ;  /* 0x0000000000007b1d */ /* 0x000fe20000010000 */
[----:B------:R-:W-:Y:S02]  /*c9e0*/  LEA R184, P5, R185, R0, 0x2 ;  /* 0x00000000b9b87211 */ /* 0x000fe400078a10ff */
[----:B------:R-:W-:-:S02]  /*c9f0*/  IMAD R195, R133, 0x2, R187 ;  /* 0x0000000285c37824 */ /* 0x000fc400078e02bb */
[----:B------:R-:W-:Y:S02]  /*ca00*/  LEA.HI.X.SX32 R185, R185, R2, 0x2, P5 ;  /* 0x00000002b9b97211 */ /* 0x000fe400028f16ff */
[----:B------:R-:W-:-:S04]  /*ca10*/  LEA R186, P5, R187, R0, 0x2 ;  /* 0x00000000bbba7211 */ /* 0x000fc800078a10ff */
[----:B------:R-:W-:Y:S02]  /*ca20*/  LEA.HI.X.SX32 R187, R187, R2, 0x2, P5 ;  /* 0x00000002bbbb7211 */ /* 0x000fe400028f16ff */
[----:B------:R-:W-:Y:S01]  /*ca30*/  LEA R194, P5, R195, R0, 0x2 ;  /* 0x00000000c3c27211 */ /* 0x000fe200078a10ff */
[----:B------:R-:W-:Y:S04]  /*ca40*/  STS.128 [R3], R176 ;  /* 0x000000b003007388 */ /* 0x000fe80000000c00 */
[----:B------:R1:W-:Y:S01]  /*ca50*/  STS.128 [R3+0x400], R180 ;  /* 0x000400b403007388 */ /* 0x0003e20000000c00 */
[----:B------:R-:W-:Y:S01]  /*ca60*/  BAR.SYNC.DEFER_BLOCKING 0x0 ;  /* 0x0000000000007b1d */ /* 0x000fe20000010000 */
[----:B-1----:R-:W-:Y:S02]  /*ca70*/  IMAD.MOV.U32 R180, RZ, RZ, R100 ;  /* 0x000000ffffb47224 */ /* 0x002fe400078e0064 */
[----:B------:R-:W-:-:S02]  /*ca80*/  IMAD.MOV.U32 R181, RZ, RZ, R102 ;  /* 0x000000ffffb57224 */ /* 0x000fc400078e0066 */
[----:B------:R-:W-:Y:S02]  /*ca90*/  IMAD.MOV.U32 R182, RZ, RZ, R104 ;  /* 0x000000ffffb67224 */ /* 0x000fe400078e0068 */
[----:B------:R-:W-:Y:S01]  /*caa0*/  IMAD.MOV.U32 R183, RZ, RZ, R106 ;  /* 0x000000ffffb77224 */ /* 0x000fe200078e006a */
[----:B------:R-:W1:Y:S04]  /*cab0*/  LDS.128 R176, [R193] ;  /* 0x00000000c1b07984 */ /* 0x000e680000000c00 */
[----:B------:R-:W-:Y:S01]  /*cac0*/  LDS.128 R96, [R193+0x800] ;  /* 0x00080000c1607984 */ /* 0x000fe20000000c00 */
[----:B------:R-:W-:Y:S06]  /*cad0*/  BAR.SYNC.DEFER_BLOCKING 0x0 ;  /* 0x0000000000007b1d */ /* 0x000fec0000010000 */
[----:B------:R2:W-:Y:S04]  /*cae0*/  STS.128 [R3], R172 ;  /* 0x000000ac03007388 */ /* 0x0005e80000000c00 */
[----:B------:R3:W-:Y:S01]  /*caf0*/  STS.128 [R3+0x400], R92 ;  /* 0x0004005c03007388 */ /* 0x0007e20000000c00 */
[----:B--2---:R-:W-:-:S02]  /*cb00*/  IMAD.MOV.U32 R172, RZ, RZ, R108 ;  /* 0x000000ffffac7224 */ /* 0x004fc400078e006c */
[----:B------:R-:W-:Y:S02]  /*cb10*/  IMAD.MOV.U32 R173, RZ, RZ, R110 ;  /* 0x000000ffffad7224 */ /* 0x000fe400078e006e */
[----:B---3--:R-:W-:Y:S02]  /*cb20*/  IMAD.MOV.U32 R92, RZ, RZ, R101 ;  /* 0x000000ffff5c7224 */ /* 0x008fe400078e0065 */
[----:B------:R-:W-:Y:S01]  /*cb30*/  IMAD.MOV.U32 R93, RZ, RZ, R103 ;  /* 0x000000ffff5d7224 */ /* 0x000fe200078e0067 */
[----:B------:R-:W-:Y:S01]  /*cb40*/  BAR.SYNC.DEFER_BLOCKING 0x0 ;  /* 0x0000000000007b1d */ /* 0x000fe20000010000 */
        /* <DEDUP_REMOVED lines=9> */
[----:B---3--:R-:W-:Y:S01]  /*cbe0*/  IMAD R181, R133, 0x2, R195 ;  /* 0x0000000285b57824 */ /* 0x008fe200078e02c3 */
[----:B------:R-:W-:Y:S01]  /*cbf0*/  LEA.HI.X.SX32 R195, R195, R2, 0x2, P5 ;  /* 0x00000002c3c37211 */ /* 0x000fe200028f16ff */
[----:B------:R-:W-:-:S02]  /*cc00*/  IMAD.MOV.U32 R180, RZ, RZ, R116 ;  /* 0x000000ffffb47224 */ /* 0x000fc400078e0074 */
[----:B-1----:R-:W-:Y:S01]  /*cc10*/  IMAD.MOV.U32 R92, RZ, RZ, R109 ;  /* 0x000000ffff5c7224 */ /* 0x002fe200078e006d */
[----:B------:R-:W-:Y:S01]  /*cc20*/  BAR.SYNC.DEFER_BLOCKING 0x0 ;  /* 0x0000000000007b1d */ /* 0x000fe20000010000 */
[----:B------:R-:W-:Y:S01]  /*cc30*/  IMAD.MOV.U32 R93, RZ, RZ, R111 ;  /* 0x000000ffff5d7224 */ /* 0x000fe200078e006f */
[C---:B------:R-:W-:Y:S01]  /*cc40*/  LEA R196, P5, R181.reuse, R0, 0x2 ;  /* 0x00000000b5c47211 */ /* 0x040fe200078a10ff */
[----:B------:R-:W-:Y:S02]  /*cc50*/  IMAD.MOV.U32 R94, RZ, RZ, R113 ;  /* 0x000000ffff5e7224 */ /* 0x000fe400078e0071 */
[----:B------:R-:W-:Y:S01]  /*cc60*/  IMAD.MOV.U32 R95, RZ, RZ, R115 ;  /* 0x000000ffff5f7224 */ /* 0x000fe200078e0073 */
[----:B------:R-:W-:Y:S01]  /*cc70*/  LEA.HI.X.SX32 R197, R181, R2, 0x2, P5 ;  /* 0x00000002b5c57211 */ /* 0x000fe200028f16ff */
[----:B------:R-:W-:Y:S02]  /*cc80*/  IMAD R183, R133, 0x2, R181 ;  /* 0x0000000285b77824 */ /* 0x000fe400078e02b5 */
[----:B------:R-:W-:-:S02]  /*cc90*/  IMAD.MOV.U32 R181, RZ, RZ, R118 ;  /* 0x000000ffffb57224 */ /* 0x000fc400078e0076 */
[----:B------:R-:W-:Y:S01]  /*cca0*/  IMAD R201, R133, 0x2, R183 ;  /* 0x0000000285c97824 */ /* 0x000fe200078e02b7 */
[----:B------:R-:W-:Y:S01]  /*ccb0*/  LEA R198, P5, R183, R0, 0x2 ;  /* 0x00000000b7c67211 */ /* 0x000fe200078a10ff */
[----:B------:R-:W-:Y:S02]  /*ccc0*/  IMAD.MOV.U32 R182, RZ, RZ, R120 ;  /* 0x000000ffffb67224 */ /* 0x000fe400078e0078 */
[----:B------:R-:W-:Y:S01]  /*ccd0*/  IMAD R203, R133, 0x2, R201 ;  /* 0x0000000285cb7824 */ /* 0x000fe200078e02c9 */
[----:B------:R-:W-:Y:S01]  /*cce0*/  LEA.HI.X.SX32 R199, R183, R2, 0x2, P5 ;  /* 0x00000002b7c77211 */ /* 0x000fe200028f16ff */
[----:B------:R-:W-:Y:S01]  /*ccf0*/  IMAD.MOV.U32 R183, RZ, RZ, R122 ;  /* 0x000000ffffb77224 */ /* 0x000fe200078e007a */
[----:B------:R-:W-:-:S04]  /*cd00*/  LEA R200, P5, R201, R0, 0x2 ;  /* 0x00000000c9c87211 */ /* 0x000fc800078a10ff */
[----:B------:R-:W-:Y:S01]  /*cd10*/  LEA.HI.X.SX32 R201, R201, R2, 0x2, P5 ;  /* 0x00000002c9c97211 */ /* 0x000fe200028f16ff */
[----:B------:R-:W1:Y:S01]  /*cd20*/  LDS.128 R112, [R193] ;  /* 0x00000000c1707984 */ /* 0x000e620000000c00 */
[----:B------:R-:W-:-:S03]  /*cd30*/  LEA R202, P5, R203, R0, 0x2 ;  /* 0x00000000cbca7211 */ /* 0x000fc600078a10ff */
[----:B------:R-:W-:Y:S01]  /*cd40*/  LDS.128 R108, [R193+0x800] ;  /* 0x00080000c16c7984 */ /* 0x000fe20000000c00 */
[----:B------:R-:W-:Y:S06]  /*cd50*/  BAR.SYNC.DEFER_BLOCKING 0x0 ;  /* 0x0000000000007b1d */ /* 0x000fec0000010000 */
[----:B------:R3:W-:Y:S04]  /*cd60*/  STS.128 [R3], R172 ;  /* 0x000000ac03007388 */ /* 0x0007e80000000c00 */
[----:B------:R2:W-:Y:S01]  /*cd70*/  STS.128 [R3+0x400], R92 ;  /* 0x0004005c03007388 */ /* 0x0005e20000000c00 */
[----:B---3--:R-:W-:Y:S01]  /*cd80*/  IMAD R173, R133, 0x2, R203 ;  /* 0x0000000285ad7824 */ /* 0x008fe200078e02cb */
[----:B------:R-:W-:Y:S01]  /*cd90*/  LEA.HI.X.SX32 R203, R203, R2, 0x2, P5 ;  /* 0x00000002cbcb7211 */ /* 0x000fe200028f16ff */
[----:B------:R-:W-:-:S02]  /*cda0*/  IMAD.MOV.U32 R172, RZ, RZ, R124 ;  /* 0x000000ffffac7224 */ /* 0x000fc400078e007c */
[----:B--2---:R-:W-:Y:S01]  /*cdb0*/  IMAD.MOV.U32 R92, RZ, RZ, R117 ;  /* 0x000000ffff5c7224 */ /* 0x004fe200078e0075 */
[C---:B------:R-:W-:Y:S01]  /*cdc0*/  LEA R204, P5, R173.reuse, R0, 0x2 ;  /* 0x00000000adcc7211 */ /* 0x040fe200078a10ff */
[----:B------:R-:W-:Y:S01]  /*cdd0*/  IMAD.MOV.U32 R93, RZ, RZ, R119 ;  /* 0x000000ffff5d7224 */ /* 0x000fe200078e0077 */
[----:B------:R-:W-:Y:S01]  /*cde0*/  BAR.SYNC.DEFER_BLOCKING 0x0 ;  /* 0x0000000000007b1d */ /* 0x000fe20000010000 */
[----:B------:R-:W-:Y:S01]  /*cdf0*/  IMAD.MOV.U32 R94, RZ, RZ, R121 ;  /* 0x000000ffff5e7224 */ /* 0x000fe200078e0079 */
[----:B------:R-:W-:Y:S01]  /*ce00*/  LEA.HI.X.SX32 R205, R173, R2, 0x2, P5 ;  /* 0x00000002adcd7211 */ /* 0x000fe200028f16ff */
[----:B------:R-:W-:Y:S02]  /*ce10*/  IMAD.MOV.U32 R95, RZ, RZ, R123 ;  /* 0x000000ffff5f7224 */ /* 0x000fe400078e007b */
[----:B------:R-:W-:Y:S02]  /*ce20*/  IMAD R209, R133, 0x2, R173 ;  /* 0x0000000285d17824 */ /* 0x000fe400078e02ad */
[----:B------:R-:W-:-:S02]  /*ce30*/  IMAD.MOV.U32 R124, RZ, RZ, R125 ;  /* 0x000000ffff7c7224 */ /* 0x000fc400078e007d */
[----:B------:R-:W-:Y:S01]  /*ce40*/  IMAD.MOV.U32 R173, RZ, RZ, R126 ;  /* 0x000000ffffad7224 */ /* 0x000fe200078e007e */
[C---:B------:R-:W-:Y:S01]  /*ce50*/  LEA R206, P5, R209.reuse, R0, 0x2 ;  /* 0x00000000d1ce7211 */ /* 0x040fe200078a10ff */
[----:B------:R-:W-:Y:S02]  /*ce60*/  IMAD.MOV.U32 R125, RZ, RZ, R127 ;  /* 0x000000ffff7d7224 */ /* 0x000fe400078e007f */
[----:B------:R-:W-:Y:S01]  /*ce70*/  IMAD.MOV.U32 R174, RZ, RZ, R128 ;  /* 0x000000ffffae7224 */ /* 0x000fe200078e0080 */
[----:B------:R-:W-:Y:S01]  /*ce80*/  LEA.HI.X.SX32 R207, R209, R2, 0x2, P5 ;  /* 0x00000002d1cf7211 */ /* 0x000fe200028f16ff */
[----:B------:R-:W-:Y:S01]  /*ce90*/  IMAD.MOV.U32 R175, RZ, RZ, R130 ;  /* 0x000000ffffaf7224 */ /* 0x000fe200078e0082 */
[----:B------:R-:W-:Y:S01]  /*cea0*/  ISETP.LT.AND P5, PT, R132, UR19, !P0 ;  /* 0x0000001384007c0c */ /* 0x000fe2000c7a1270 */
[----:B------:R-:W-:Y:S02]  /*ceb0*/  IMAD.MOV.U32 R126, RZ, RZ, R129 ;  /* 0x000000ffff7e7224 */ /* 0x000fe400078e0081 */
[----:B------:R-:W-:-:S02]  /*cec0*/  IMAD.MOV.U32 R127, RZ, RZ, R131 ;  /* 0x000000ffff7f7224 */ /* 0x000fc400078e0083 */
[----:B------:R-:W-:Y:S01]  /*ced0*/  IMAD R209, R133, 0x2, R209 ;  /* 0x0000000285d17824 */ /* 0x000fe200078e02d1 */
[----:B------:R-:W2:Y:S04]  /*cee0*/  LDS.128 R120, [R193] ;  /* 0x00000000c1787984 */ /* 0x000ea80000000c00 */
[----:B------:R-:W-:Y:S01]  /*cef0*/  LDS.128 R116, [R193+0x800] ;  /* 0x00080000c1747984 */ /* 0x000fe20000000c00 */
[----:B------:R-:W-:Y:S06]  /*cf00*/  BAR.SYNC.DEFER_BLOCKING 0x0 ;  /* 0x0000000000007b1d */ /* 0x000fec0000010000 */
[----:B------:R-:W-:Y:S04]  /*cf10*/  STS.128 [R3], R180 ;  /* 0x000000b403007388 */ /* 0x000fe80000000c00 */
[----:B------:R-:W-:Y:S01]  /*cf20*/  STS.128 [R3+0x400], R92 ;  /* 0x0004005c03007388 */ /* 0x000fe20000000c00 */
[----:B------:R-:W-:Y:S06]  /*cf30*/  BAR.SYNC.DEFER_BLOCKING 0x0 ;  /* 0x0000000000007b1d */ /* 0x000fec0000010000 */
[----:B------:R-:W3:Y:S04]  /*cf40*/  LDS.128 R92, [R193] ;  /* 0x00000000c15c7984 */ /* 0x000ee80000000c00 */
[----:B------:R-:W-:Y:S01]  /*cf50*/  LDS.128 R128, [R193+0x800] ;  /* 0x00080000c1807984 */ /* 0x000fe20000000c00 */
[----:B------:R-:W-:Y:S06]  /*cf60*/  BAR.SYNC.DEFER_BLOCKING 0x0 ;  /* 0x0000000000007b1d */ /* 0x000fec0000010000 */
[----:B------:R-:W-:Y:S04]  /*cf70*/  STS.128 [R3], R172 ;  /* 0x000000ac03007388 */ /* 0x000fe80000000c00 */
[----:B------:R1:W-:Y:S01]  /*cf80*/  STS.128 [R3+0x400], R124 ;  /* 0x0004007c03007388 */ /* 0x0003e20000000c00 */
[----:B------:R-:W-:Y:S01]  /*cf90*/  BAR.SYNC.DEFER_BLOCKING 0x0 ;  /* 0x0000000000007b1d */ /* 0x000fe20000010000 */
[----:B-1----:R-:W-:-:S05]  /*cfa0*/  LOP3.LUT R3, R132, 0x20, RZ, 0xfc, !PT ;  /* 0x0000002084037812 */ /* 0x002fca00078efcff */
[----:B------:R-:W-:Y:S01]  /*cfb0*/  @P5 STG.E desc[UR22][R144.64], R160 ;  /* 0x000000a090005986 */ /* 0x000fe2000c101916 */
[----:B------:R-:W-:-:S03]  /*cfc0*/  ISETP.LT.AND P5, PT, R135, UR19, !P0 ;  /* 0x0000001387007c0c */ /* 0x000fc6000c7a1270 */
        /* <DEDUP_REMOVED lines=16> */
[----:B------:R1:W-:Y:S01]  /*d0d0*/  @P2 STG.E desc[UR22][R4.64], R33 ;  /* 0x0000002104002986 */ /* 0x0003e2000c101916 */
[----:B------:R-:W-:-:S03]  /*d0e0*/  ISETP.LT.AND P2, PT, R191, UR19, !P0 ;  /* 0x00000013bf007c0c */ /* 0x000fc6000c741270 */
[----:B------:R2:W-:Y:S01]  /*d0f0*/  @P5 STG.E desc[UR22][R8.64], R34 ;  /* 0x0000002208005986 */ /* 0x0005e2000c101916 */
[----:B------:R-:W-:-:S03]  /*d100*/  ISETP.LT.AND P5, PT, R192, UR19, !P0 ;  /* 0x00000013c0007c0c */ /* 0x000fc6000c7a1270 */
[----:B------:R2:W-:Y:S01]  /*d110*/  @P4 STG.E desc[UR22][R10.64], R35 ;  /* 0x000000230a004986 */ /* 0x0005e2000c101916 */
[----:B------:R-:W-:Y:S02]  /*d120*/  ISETP.LT.AND P4, PT, R3, UR19, !P0 ;  /* 0x0000001303007c0c */ /* 0x000fe4000c781270 */
[C---:B------:R-:W-:Y:S01]  /*d130*/  LOP3.LUT R3, R132.reuse, 0x22, RZ, 0xfc, !PT ;  /* 0x0000002284037812 */ /* 0x040fe200078efcff */
[----:B------:R2:W-:Y:S01]  /*d140*/  @P3 STG.E desc[UR22][R12.64], R40 ;  /* 0x000000280c003986 */ /* 0x0005e2000c101916 */
[C---:B-1----:R-:W-:Y:S02]  /*d150*/  LOP3.LUT R4, R132.reuse, 0x32, RZ, 0xfc, !PT ;  /* 0x0000003284047812 */ /* 0x042fe400078efcff */
[----:B------:R-:W-:Y:S01]  /*d160*/  ISETP.LT.AND P3, PT, R3, UR19, !P0 ;  /* 0x0000001303007c0c */ /* 0x000fe2000c761270 */
[----:B------:R-:W-:Y:S01]  /*d170*/  @P6 STG.E desc[UR22][R14.64], R41 ;  /* 0x000000290e006986 */ /* 0x000fe2000c101916 */
[C---:B------:R-:W-:Y:S02]  /*d180*/  LOP3.LUT R3, R132.reuse, 0x24, RZ, 0xfc, !PT ;  /* 0x0000002484037812 */ /* 0x040fe400078efcff */
[C---:B------:R-:W-:Y:S01]  /*d190*/  LOP3.LUT R5, R132.reuse, 0x40, RZ, 0xfc, !PT ;  /* 0x0000004084057812 */ /* 0x040fe200078efcff */
[----:B------:R-:W-:Y:S01]  /*d1a0*/  @P2 STG.E desc[UR22][R16.64], R42 ;  /* 0x0000002a10002986 */ /* 0x000fe2000c101916 */
[----:B------:R-:W-:Y:S01]  /*d1b0*/  ISETP.LT.AND P6, PT, R3, UR4, !P0 ;  /* 0x0000000403007c0c */ /* 0x000fe2000c7c1270 */
[----:B------:R-:W1:Y:S01]  /*d1c0*/  LDCU UR4, c[0x0][0x39c] ;  /* 0x00007380ff0477ac */ /* 0x000e620008000800 */
[C---:B------:R-:W-:Y:S01]  /*d1d0*/  LOP3.LUT R3, R132.reuse, 0x26, RZ, 0xfc, !PT ;  /* 0x0000002684037812 */ /* 0x040fe200078efcff */
[----:B------:R-:W-:Y:S01]  /*d1e0*/  @P5 STG.E desc[UR22][R18.64], R43 ;  /* 0x0000002b12005986 */ /* 0x000fe2000c101916 */
[----:B--2---:R-:W-:-:S02]  /*d1f0*/  LOP3.LUT R9, R132, 0x42, RZ, 0xfc, !PT ;  /* 0x0000004284097812 */ /* 0x004fc400078efcff */
[----:B------:R-:W-:Y:S01]  /*d200*/  ISETP.LT.AND P2, PT, R3, UR5, !P0 ;  /* 0x0000000503007c0c */ /* 0x000fe2000c741270 */
[----:B------:R-:W2:Y:S01]  /*d210*/  LDCU UR5, c[0x0][0x39c] ;  /* 0x00007380ff0577ac */ /* 0x000ea20008000800 */
[C---:B------:R-:W-:Y:S01]  /*d220*/  LOP3.LUT R3, R132.reuse, 0x28, RZ, 0xfc, !PT ;  /* 0x0000002884037812 */ /* 0x040fe200078efcff */
[----:B------:R-:W-:Y:S01]  /*d230*/  @P4 STG.E desc[UR22][R20.64], R48 ;  /* 0x0000003014004986 */ /* 0x000fe2000c101916 */
[C---:B------:R-:W-:Y:S02]  /*d240*/  LOP3.LUT R10, R132.reuse, 0x46, RZ, 0xfc, !PT ;  /* 0x00000046840a7812 */ /* 0x040fe400078efcff */
[----:B----4-:R-:W-:Y:S01]  /*d250*/  ISETP.LT.AND P5, PT, R3, UR6, !P0 ;  /* 0x0000000603007c0c */ /* 0x010fe2000c7a1270 */
[----:B------:R-:W4:Y:S01]  /*d260*/  LDCU UR6, c[0x0][0x39c] ;  /* 0x00007380ff0677ac */ /* 0x000f220008000800 */
[C---:B------:R-:W-:Y:S01]  /*d270*/  LOP3.LUT R3, R132.reuse, 0x2a, RZ, 0xfc, !PT ;  /* 0x0000002a84037812 */ /* 0x040fe200078efcff */
[----:B------:R-:W-:Y:S01]  /*d280*/  @P3 STG.E desc[UR22][R22.64], R49 ;  /* 0x0000003116003986 */ /* 0x000fe2000c101916 */
[----:B------:R-:W-:-:S02]  /*d290*/  LOP3.LUT R12, R132, 0x4a, RZ, 0xfc, !PT ;  /* 0x0000004a840c7812 */ /* 0x000fc400078efcff */
[----:B-----5:R-:W-:Y:S01]  /*d2a0*/  ISETP.LT.AND P4, PT, R3, UR7, !P0 ;  /* 0x0000000703007c0c */ /* 0x020fe2000c781270 */
[----:B------:R-:W-:Y:S01]  /*d2b0*/  @P6 STG.E desc[UR22][R24.64], R50 ;  /* 0x0000003218006986 */ /* 0x000fe2000c101916 */
[C---:B------:R-:W-:Y:S01]  /*d2c0*/  LOP3.LUT R3, R132.reuse, 0x2c, RZ, 0xfc, !PT ;  /* 0x0000002c84037812 */ /* 0x040fe200078efcff */
[----:B------:R-:W5:Y:S02]  /*d2d0*/  LDCU UR7, c[0x0][0x39c] ;  /* 0x00007380ff0777ac */ /* 0x000f640008000800 */
[----:B------:R-:W-:Y:S01]  /*d2e0*/  @P2 STG.E desc[UR22][R26.64], R51 ;  /* 0x000000331a002986 */ /* 0x000fe2000c101916 */
[----:B-1----:R-:W-:Y:S01]  /*d2f0*/  ISETP.LT.AND P3, PT, R3, UR4, !P0 ;  /* 0x0000000403007c0c */ /* 0x002fe2000c761270 */
[----:B------:R-:W1:Y:S01]  /*d300*/  LDCU UR4, c[0x0][0x39c] ;  /* 0x00007380ff0477ac */ /* 0x000e620008000800 */
[C---:B------:R-:W-:Y:S01]  /*d310*/  LOP3.LUT R3, R132.reuse, 0x2e, RZ, 0xfc, !PT ;  /* 0x0000002e84037812 */ /* 0x040fe200078efcff */
[----:B------:R-:W-:Y:S03]  /*d320*/  @P5 STG.E desc[UR22][R184.64], R56 ;  /* 0x00000038b8005986 */ /* 0x000fe6000c101916 */
[----:B--2---:R-:W-:Y:S01]  /*d330*/  ISETP.LT.AND P6, PT, R3, UR5, !P0 ;  /* 0x0000000503007c0c */ /* 0x004fe2000c7c1270 */
[----:B------:R-:W2:Y:S01]  /*d340*/  LDCU UR5, c[0x0][0x39c] ;  /* 0x00007380ff0577ac */ /* 0x000ea20008000800 */
[C---:B------:R-:W-:Y:S01]  /*d350*/  LOP3.LUT R3, R132.reuse, 0x30, RZ, 0xfc, !PT ;  /* 0x0000003084037812 */ /* 0x040fe200078efcff */
[----:B------:R-:W-:Y:S03]  /*d360*/  @P4 STG.E desc[UR22][R186.64], R57 ;  /* 0x00000039ba004986 */ /* 0x000fe6000c101916 */
[----:B----4-:R-:W-:Y:S01]  /*d370*/  ISETP.LT.AND P2, PT, R3, UR6, !P0 ;  /* 0x0000000603007c0c */ /* 0x010fe2000c741270 */
[----:B------:R-:W4:Y:S01]  /*d380*/  LDCU UR6, c[0x0][0x39c] ;  /* 0x00007380ff0677ac */ /* 0x000f220008000800 */
[----:B------:R-:W-:Y:S01]  /*d390*/  LOP3.LUT R3, R132, 0x34, RZ, 0xfc, !PT ;  /* 0x0000003484037812 */ /* 0x000fe200078efcff */
[----:B------:R-:W-:Y:S01]  /*d3a0*/  @P3 STG.E desc[UR22][R194.64], R58 ;  /* 0x0000003ac2003986 */ /* 0x000fe2000c101916 */
[----:B-----5:R-:W-:Y:S01]  /*d3b0*/  ISETP.LT.AND P5, PT, R4, UR7, !P0 ;  /* 0x0000000704007c0c */ /* 0x020fe2000c7a1270 */
[----:B------:R-:W5:Y:S01]  /*d3c0*/  LDCU UR7, c[0x0][0x39c] ;  /* 0x00007380ff0777ac */ /* 0x000f620008000800 */
[C---:B------:R-:W-:Y:S01]  /*d3d0*/  LOP3.LUT R4, R132.reuse, 0x38, RZ, 0xfc, !PT ;  /* 0x0000003884047812 */ /* 0x040fe200078efcff */
[----:B------:R-:W-:Y:S01]  /*d3e0*/  @P6 STG.E desc[UR22][R196.64], R59 ;  /* 0x0000003bc4006986 */ /* 0x000fe2000c101916 */
[----:B-1----:R-:W-:Y:S01]  /*d3f0*/  ISETP.LT.AND P4, PT, R3, UR4, !P0 ;  /* 0x0000000403007c0c */ /* 0x002fe2000c781270 */
[----:B------:R-:W1:Y:S01]  /*d400*/  LDCU UR4, c[0x0][0x39c] ;  /* 0x00007380ff0477ac */ /* 0x000e620008000800 */
[C---:B------:R-:W-:Y:S01]  /*d410*/  LOP3.LUT R3, R132.reuse, 0x36, RZ, 0xfc, !PT ;  /* 0x0000003684037812 */ /* 0x040fe200078efcff */
[----:B------:R-:W3:Y:S03]  /*d420*/  LDS.128 R16, [R193] ;  /* 0x00000000c1107984 */ /* 0x000ee60000000c00 */
[----:B--2---:R-:W-:Y:S01]  /*d430*/  ISETP.LT.AND P3, PT, R3, UR5, !P0 ;  /* 0x0000000503007c0c */ /* 0x004fe2000c761270 */
[----:B------:R-:W2:Y:S01]  /*d440*/  LDCU UR5, c[0x0][0x39c] ;  /* 0x00007380ff0577ac */ /* 0x000ea20008000800 */
[----:B------:R-:W-:Y:S01]  /*d450*/  LOP3.LUT R3, R132, 0x3a, RZ, 0xfc, !PT ;  /* 0x0000003a84037812 */ /* 0x000fe200078efcff */
[----:B------:R-:W-:Y:S01]  /*d460*/  @P2 STG.E desc[UR22][R198.64], R64 ;  /* 0x00000040c6002986 */ /* 0x000fe2000c101916 */
[----:B----4-:R-:W-:Y:S01]  /*d470*/  ISETP.LT.AND P6, PT, R4, UR6, !P0 ;  /* 0x0000000604007c0c */ /* 0x010fe2000c7c1270 */
[----:B------:R-:W4:Y:S01]  /*d480*/  LDCU UR6, c[0x0][0x39c] ;  /* 0x00007380ff0677ac */ /* 0x000f220008000800 */
[----:B------:R-:W-:Y:S01]  /*d490*/  LOP3.LUT R4, R132, 0x3c, RZ, 0xfc, !PT ;  /* 0x0000003c84047812 */ /* 0x000fe200078efcff */
[----:B------:R-:W-:Y:S01]  /*d4a0*/  @P5 STG.E desc[UR22][R200.64], R65 ;  /* 0x00000041c8005986 */ /* 0x000fe2000c101916 */
[----:B------:R-:W-:-:S02]  /*d4b0*/  ISETP.LT.AND P2, PT, R3, UR8, !P0 ;  /* 0x0000000803007c0c */ /* 0x000fc4000c741270 */
[----:B------:R-:W-:Y:S01]  /*d4c0*/  LOP3.LUT R3, R132, 0x3e, RZ, 0xfc, !PT ;  /* 0x0000003e84037812 */ /* 0x000fe200078efcff */
[----:B------:R-:W-:Y:S01]  /*d4d0*/  @P4 STG.E desc[UR22][R202.64], R66 ;  /* 0x00000042ca004986 */ /* 0x000fe2000c101916 */
[----:B-1----:R-:W-:Y:S01]  /*d4e0*/  ISETP.LT.AND P5, PT, R4, UR4, !P0 ;  /* 0x0000000404007c0c */ /* 0x002fe2000c7a1270 */
[----:B------:R-:W1:Y:S01]  /*d4f0*/  LDCU UR4, c[0x0][0x39c] ;  /* 0x00007380ff0477ac */ /* 0x000e620008000800 */
[----:B-----5:R-:W-:Y:S01]  /*d500*/  ISETP.LT.AND P4, PT, R3, UR7, !P0 ;  /* 0x0000000703007c0c */ /* 0x020fe2000c781270 */
[----:B------:R-:W-:Y:S01]  /*d510*/  @P3 STG.E desc[UR22][R204.64], R67 ;  /* 0x00000043cc003986 */ /* 0x000fe2000c101916 */
[----:B------:R-:W-:Y:S01]  /*d520*/  IMAD R3, R133, 0x2, R209 ;  /* 0x0000000285037824 */ /* 0x000fe200078e02d1 */
[----:B--2---:R-:W-:Y:S02]  /*d530*/  ISETP.LT.AND P3, PT, R5, UR5, !P0 ;  /* 0x0000000505007c0c */ /* 0x004fe4000c761270 */
[----:B------:R-:W-:Y:S01]  /*d540*/  @P6 STG.E desc[UR22][R206.64], R72 ;  /* 0x00000048ce006986 */ /* 0x000fe2000c101916 */
[----:B------:R-:W-:Y:S01]  /*d550*/  LEA R4, P6, R209, R0, 0x2 ;  /* 0x00000000d1047211 */ /* 0x000fe200078c10ff */
[----:B------:R-:W-:Y:S01]  /*d560*/  IMAD R11, R133, 0x2, R3 ;  /* 0x00000002850b7824 */ /* 0x000fe200078e0203 */
[----:B------:R-:W2:Y:S01]  /*d570*/  LDCU UR5, c[0x0][0x39c] ;  /* 0x00007380ff0577ac */ /* 0x000ea20008000800 */
[----:B------:R-:W5:Y:S01]  /*d580*/  LDS.128 R192, [R193+0x800] ;  /* 0x00080000c1c07984 */ /* 0x000f620000000c00 */
[----:B------:R-:W-:-:S02]  /*d590*/  LEA.HI.X.SX32 R5, R209, R2, 0x2, P6 ;  /* 0x00000002d1057211 */ /* 0x000fc400030f16ff */
[----:B------:R-:W-:-:S03]  /*d5a0*/  LEA R6, P6, R3, R0, 0x2 ;  /* 0x0000000003067211 */ /* 0x000fc600078c10ff */
[----:B------:R2:W-:Y:S01]  /*d5b0*/  @P2 STG.E desc[UR22][R4.64], R73 ;  /* 0x0000004904002986 */ /* 0x0005e2000c101916 */
[----:B------:R-:W-:Y:S02]  /*d5c0*/  LEA.HI.X.SX32 R7, R3, R2, 0x2, P6 ;  /* 0x0000000203077211 */ /* 0x000fe400030f16ff */
[----:B------:R-:W-:Y:S02]  /*d5d0*/  LEA R8, P6, R11, R0, 0x2 ;  /* 0x000000000b087211 */ /* 0x000fe400078c10ff */
[----:B-1----:R-:W-:Y:S01]  /*d5e0*/  ISETP.LT.AND P2, PT, R9, UR4, !P0 ;  /* 0x0000000409007c0c */ /* 0x002fe2000c741270 */
[----:B------:R-:W1:Y:S01]  /*d5f0*/  LDCU UR4, c[0x0][0x39c] ;  /* 0x00007380ff0477ac */ /* 0x000e620008000800 */
[----:B------:R-:W-:Y:S01]  /*d600*/  LEA.HI.X.SX32 R9, R11, R2, 0x2, P6 ;  /* 0x000000020b097211 */ /* 0x000fe200030f16ff */
[----:B------:R-:W-:Y:S01]  /*d610*/  IMAD R11, R133, 0x2, R11 ;  /* 0x00000002850b7824 */ /* 0x000fe200078e020b */
[----:B------:R-:W-:Y:S01]  /*d620*/  LOP3.LUT R3, R132, 0x44, RZ, 0xfc, !PT ;  /* 0x0000004484037812 */ /* 0x000fe200078efcff */
[----:B------:R3:W-:Y:S03]  /*d630*/  @P5 STG.E desc[UR22][R6.64], R74 ;  /* 0x0000004a06005986 */ /* 0x0007e6000c101916 */
[----:B----4-:R-:W-:Y:S01]  /*d640*/  ISETP.LT.AND P5, PT, R3, UR6, !P0 ;  /* 0x0000000603007c0c */ /* 0x010fe2000c7a1270 */
[----:B------:R-:W-:Y:S01]  /*d650*/  IMAD R3, R133, 0x2, R11 ;  /* 0x0000000285037824 */ /* 0x000fe200078e020b */
[----:B--2---:R-:W-:Y:S01]  /*d660*/  LEA R4, P6, R11, R0, 0x2 ;  /* 0x000000000b047211 */ /* 0x004fe200078c10ff */
[----:B------:R-:W2:Y:S01]  /*d670*/  LDCU UR6, c[0x0][0x39c] ;  /* 0x00007380ff0677ac */ /* 0x000ea20008000800 */
[----:B------:R4:W-:Y:S01]  /*d680*/  @P4 STG.E desc[UR22][R8.64], R75 ;  /* 0x0000004b08004986 */ /* 0x0009e2000c101916 */
[----:B------:R-:W-:-:S02]  /*d690*/  ISETP.LT.AND P4, PT, R10, UR5, !P0 ;  /* 0x000000050a007c0c */ /* 0x000fc4000c781270 */
[----:B------:R-:W-:Y:S01]  /*d6a0*/  LEA.HI.X.SX32 R5, R11, R2, 0x2, P6 ;  /* 0x000000020b057211 */ /* 0x000fe200030f16ff */
[----:B------:R-:W-:Y:S01]  /*d6b0*/  IMAD R11, R133, 0x2, R3 ;  /* 0x00000002850b7824 */ /* 0x000fe200078e0203 */
[C---:B---3--:R-:W-:Y:S01]  /*d6c0*/  LEA R6, P6, R3.reuse, R0, 0x2 ;  /* 0x0000000003067211 */ /* 0x048fe200078c10ff */
[----:B------:R-:W3:Y:S01]  /*d6d0*/  LDCU UR5, c[0x0][0x39c] ;  /* 0x00007380ff0577ac */ /* 0x000ee20008000800 */
[----:B------:R-:W-:Y:S01]  /*d6e0*/  LOP3.LUT R10, R132, 0x48, RZ, 0xfc, !PT ;  /* 0x00000048840a7812 */ /* 0x000fe200078efcff */
[----:B------:R-:W-:Y:S01]  /*d6f0*/  @P3 STG.E desc[UR22][R4.64], R80 ;  /* 0x0000005004003986 */ /* 0x000fe2000c101916 */
[----:B------:R-:W-:Y:S01]  /*d700*/  LEA.HI.X.SX32 R7, R3, R2, 0x2, P6 ;  /* 0x0000000203077211 */ /* 0x000fe200030f16ff */
[----:B------:R-:W-:Y:S01]  /*d710*/  IMAD R3, R133, 0x2, R11 ;  /* 0x0000000285037824 */ /* 0x000fe200078e020b */
[----:B-1----:R-:W-:Y:S01]  /*d720*/  ISETP.LT.AND P3, PT, R10, UR4, !P0 ;  /* 0x000000040a007c0c */ /* 0x002fe2000c761270 */
[----:B------:R-:W1:Y:S01]  /*d730*/  LDCU UR4, c[0x0][0x39c] ;  /* 0x00007380ff0477ac */ /* 0x000e620008000800 */
[C---:B----4-:R-:W-:Y:S01]  /*d740*/  LEA R8, P6, R11.reuse, R0, 0x2 ;  /* 0x000000000b087211 */ /* 0x050fe200078c10ff */
[----:B------:R4:W-:Y:S03]  /*d750*/  @P2 STG.E desc[UR22][R6.64], R81 ;  /* 0x0000005106002986 */ /* 0x0009e6000c101916 */
[----:B------:R-:W-:-:S02]  /*d760*/  LEA.HI.X.SX32 R9, R11, R2, 0x2, P6 ;  /* 0x000000020b097211 */ /* 0x000fc400030f16ff */
[C---:B------:R-:W-:Y:S02]  /*d770*/  LEA R10, P6, R3.reuse, R0, 0x2 ;  /* 0x00000000030a7211 */ /* 0x040fe400078c10ff */
[----:B--2---:R-:W-:Y:S01]  /*d780*/  ISETP.LT.AND P2, PT, R12, UR6, !P0 ;  /* 0x000000060c007c0c */ /* 0x004fe2000c741270 */
[----:B------:R-:W-:Y:S01]  /*d790*/  @P5 STG.E desc[UR22][R8.64], R82 ;  /* 0x0000005208005986 */ /* 0x000fe2000c101916 */
[----:B------:R-:W-:Y:S01]  /*d7a0*/  LEA.HI.X.SX32 R11, R3, R2, 0x2, P6 ;  /* 0x00000002030b7211 */ /* 0x000fe200030f16ff */
[C---:B------:R-:W-:Y:S01]  /*d7b0*/  IMAD R3, R133.reuse, 0x2, R3 ;  /* 0x0000000285037824 */ /* 0x040fe200078e0203 */
[C---:B------:R-:W-:Y:S01]  /*d7c0*/  LOP3.LUT R12, R132.reuse, 0x4c, RZ, 0xfc, !PT ;  /* 0x0000004c840c7812 */ /* 0x040fe200078efcff */
[----:B------:R-:W2:Y:S01]  /*d7d0*/  LDCU UR6, c[0x0][0x39c] ;  /* 0x00007380ff0677ac */ /* 0x000ea20008000800 */
[----:B----4-:R-:W-:Y:S01]  /*d7e0*/  LOP3.LUT R7, R132, 0x4e, RZ, 0xfc, !PT ;  /* 0x0000004e84077812 */ /* 0x010fe200078efcff */
[----:B------:R-:W-:Y:S01]  /*d7f0*/  IMAD R13, R133, 0x2, R3 ;  /* 0x00000002850d7824 */ /* 0x000fe200078e0203 */
[----:B---3--:R-:W-:Y:S01]  /*d800*/  ISETP.LT.AND P5, PT, R12, UR5, !P0 ;  /* 0x000000050c007c0c */ /* 0x008fe2000c7a1270 */
[----:B------:R3:W-:Y:S01]  /*d810*/  @P4 STG.E desc[UR22][R10.64], R83 ;  /* 0x000000530a004986 */ /* 0x0007e2000c101916 */
[----:B------:R-:W4:Y:S01]  /*d820*/  LDCU UR5, c[0x0][0x39c] ;  /* 0x00007380ff0577ac */ /* 0x000f220008000800 */
[----:B------:R-:W-:-:S02]  /*d830*/  LEA R4, P4, R3, R0, 0x2 ;  /* 0x0000000003047211 */ /* 0x000fc400078810ff */
[----:B------:R-:W-:Y:S02]  /*d840*/  LEA R6, P6, R13, R0, 0x2 ;  /* 0x000000000d067211 */ /* 0x000fe400078c10ff */
[-C--:B------:R-:W-:Y:S02]  /*d850*/  LEA.HI.X.SX32 R5, R3, R2.reuse, 0x2, P4 ;  /* 0x0000000203057211 */ /* 0x080fe400020f16ff */
[----:B-1----:R-:W-:Y:S01]  /*d860*/  ISETP.LT.AND P4, PT, R7, UR4, !P0 ;  /* 0x0000000407007c0c */ /* 0x002fe2000c781270 */
[----:B------:R-:W1:Y:S01]  /*d870*/  LDCU UR4, c[0x0][0x39c] ;  /* 0x00007380ff0477ac */ /* 0x000e620008000800 */
[----:B------:R-:W-:Y:S01]  /*d880*/  LEA.HI.X.SX32 R7, R13, R2, 0x2, P6 ;  /* 0x000000020d077211 */ /* 0x000fe200030f16ff */
[----:B------:R-:W-:Y:S01]  /*d890*/  IMAD R13, R133, 0x2, R13 ;  /* 0x00000002850d7824 */ /* 0x000fe200078e020d */
[----:B------:R5:W-:Y:S01]  /*d8a0*/  @P3 STG.E desc[UR22][R4.64], R88 ;  /* 0x0000005804003986 */ /* 0x000be2000c101916 */
[C---:B------:R-:W-:Y:S02]  /*d8b0*/  LOP3.LUT R3, R132.reuse, 0x50, RZ, 0xfc, !PT ;  /* 0x0000005084037812 */ /* 0x040fe400078efcff */
[----:B---3--:R-:W-:Y:S01]  /*d8c0*/  LOP3.LUT R10, R132, 0x52, RZ, 0xfc, !PT ;  /* 0x00000052840a7812 */ /* 0x008fe200078efcff */
[----:B------:R3:W-:Y:S01]  /*d8d0*/  @P2 STG.E desc[UR22][R6.64], R89 ;  /* 0x0000005906002986 */ /* 0x0007e2000c101916 */
[----:B------:R-:W-:-:S02]  /*d8e0*/  LEA R8, P2, R13, R0, 0x2 ;  /* 0x000000000d087211 */ /* 0x000fc400078410ff */
[----:B--2---:R-:W-:Y:S01]  /*d8f0*/  ISETP.LT.AND P3, PT, R3, UR6, !P0 ;  /* 0x0000000603007c0c */ /* 0x004fe2000c761270 */
[----:B------:R-:W-:Y:S01]  /*d900*/  IMAD R3, R133, 0x2, R13 ;  /* 0x0000000285037824 */ /* 0x000fe200078e020d */
[----:B------:R-:W-:Y:S01]  /*d910*/  LEA.HI.X.SX32 R9, R13, R2, 0x2, P2 ;  /* 0x000000020d097211 */ /* 0x000fe200010f16ff */
[----:B------:R-:W2:Y:S01]  /*d920*/  LDCU UR6, c[0x0][0x39c] ;  /* 0x00007380ff0677ac */ /* 0x000ea20008000800 */
[----:B----4-:R-:W-:Y:S02]  /*d930*/  ISETP.LT.AND P2, PT, R10, UR5, !P0 ;  /* 0x000000050a007c0c */ /* 0x010fe4000c741270 */
[----:B-----5:R-:W-:Y:S01]  /*d940*/  LOP3.LUT R5, R132, 0x54, RZ, 0xfc, !PT ;  /* 0x0000005484057812 */ /* 0x020fe200078efcff */
[----:B------:R-:W4:Y:S01]  /*d950*/  LDCU UR5, c[0x0][0x39c] ;  /* 0x00007380ff0577ac */ /* 0x000f220008000800 */
[----:B------:R-:W-:Y:S01]  /*d960*/  LEA R4, P6, R3, R0, 0x2 ;  /* 0x0000000003047211 */ /* 0x000fe200078c10ff */
[----:B---3--:R-:W-:Y:S01]  /*d970*/  IMAD R7, R133, 0x2, R3 ;  /* 0x0000000285077824 */ /* 0x008fe200078e0203 */
[----:B------:R3:W-:Y:S01]  /*d980*/  @P5 STG.E desc[UR22][R8.64], R90 ;  /* 0x0000005a08005986 */ /* 0x0007e2000c101916 */
[----:B-1----:R-:W-:Y:S01]  /*d990*/  ISETP.LT.AND P5, PT, R5, UR4, !P0 ;  /* 0x0000000405007c0c */ /* 0x002fe2000c7a1270 */
[----:B------:R-:W1:Y:S01]  /*d9a0*/  LDCU UR4, c[0x0][0x39c] ;  /* 0x00007380ff0477ac */ /* 0x000e620008000800 */
[----:B------:R-:W-:Y:S01]  /*d9b0*/  LEA.HI.X.SX32 R5, R3, R2, 0x2, P6 ;  /* 0x0000000203057211 */ /* 0x000fe200030f16ff */
[----:B------:R-:W-:Y:S01]  /*d9c0*/  IMAD R3, R133, 0x2, R7 ;  /* 0x0000000285037824 */ /* 0x000fe200078e0207 */
[----:B------:R-:W-:-:S02]  /*d9d0*/  LEA R6, P6, R7, R0, 0x2 ;  /* 0x0000000007067211 */ /* 0x000fc400078c10ff */
[C---:B------:R-:W-:Y:S01]  /*d9e0*/  LOP3.LUT R11, R132.reuse, 0x56, RZ, 0xfc, !PT ;  /* 0x00000056840b7812 */ /* 0x040fe200078efcff */
[----:B------:R5:W-:Y:S01]  /*d9f0*/  @P4 STG.E desc[UR22][R4.64], R91 ;  /* 0x0000005b04004986 */ /* 0x000be2000c101916 */
[----:B------:R-:W-:Y:S02]  /*da00*/  LEA.HI.X.SX32 R7, R7, R2, 0x2, P6 ;  /* 0x0000000207077211 */ /* 0x000fe400030f16ff */
[----:B------:R-:W-:Y:S02]  /*da10*/  LEA R10, P6, R3, R0, 0x2 ;  /* 0x00000000030a7211 */ /* 0x000fe400078c10ff */
[----:B---3--:R-:W-:Y:S01]  /*da20*/  LOP3.LUT R8, R132, 0x58, RZ, 0xfc, !PT ;  /* 0x0000005884087812 */ /* 0x008fe200078efcff */
[----:B------:R3:W-:Y:S01]  /*da30*/  @P3 STG.E desc[UR22][R6.64], R176 ;  /* 0x000000b006003986 */ /* 0x0007e2000c101916 */
[----:B--2---:R-:W-:Y:S01]  /*da40*/  ISETP.LT.AND P4, PT, R11, UR6, !P0 ;  /* 0x000000060b007c0c */ /* 0x004fe2000c781270 */
[----:B------:R-:W2:Y:S01]  /*da50*/  LDCU UR6, c[0x0][0x39c] ;  /* 0x00007380ff0677ac */ /* 0x000ea20008000800 */
[----:B----4-:R-:W-:-:S02]  /*da60*/  ISETP.LT.AND P3, PT, R8, UR5, !P0 ;  /* 0x0000000508007c0c */ /* 0x010fc4000c761270 */
[----:B------:R-:W-:Y:S01]  /*da70*/  LEA.HI.X.SX32 R11, R3, R2, 0x2, P6 ;  /* 0x00000002030b7211 */ /* 0x000fe200030f16ff */
[----:B------:R-:W4:Y:S01]  /*da80*/  LDCU UR5, c[0x0][0x39c] ;  /* 0x00007380ff0577ac */ /* 0x000f220008000800 */
[C---:B------:R-:W-:Y:S01]  /*da90*/  IMAD R3, R133.reuse, 0x2, R3 ;  /* 0x0000000285037824 */ /* 0x040fe200078e0203 */
[----:B------:R-:W-:Y:S02]  /*daa0*/  LOP3.LUT R8, R132, 0x5a, RZ, 0xfc, !PT ;  /* 0x0000005a84087812 */ /* 0x000fe400078efcff */
[----:B------:R2:W-:Y:S01]  /*dab0*/  @P2 STG.E desc[UR22][R10.64], R177 ;  /* 0x000000b10a002986 */ /* 0x0005e2000c101916 */
[----:B------:R-:W-:Y:S01]  /*dac0*/  IMAD R9, R133, 0x2, R3 ;  /* 0x0000000285097824 */ /* 0x000fe200078e0203 */
[C---:B-----5:R-:W-:Y:S02]  /*dad0*/  LEA R4, P6, R3.reuse, R0, 0x2 ;  /* 0x0000000003047211 */ /* 0x060fe400078c10ff */
[----:B-1----:R-:W-:Y:S01]  /*dae0*/  ISETP.LT.AND P2, PT, R8, UR4, !P0 ;  /* 0x0000000408007c0c */ /* 0x002fe2000c741270 */
[----:B------:R-:W1:Y:S01]  /*daf0*/  LDCU UR4, c[0x0][0x39c] ;  /* 0x00007380ff0477ac */ /* 0x000e620008000800 */
[----:B------:R-:W-:Y:S01]  /*db00*/  LEA.HI.X.SX32 R5, R3, R2, 0x2, P6 ;  /* 0x0000000203057211 */ /* 0x000fe200030f16ff */
[----:B------:R-:W-:Y:S01]  /*db10*/  IMAD R3, R133, 0x2, R9 ;  /* 0x0000000285037824 */ /* 0x000fe200078e0209 */
[----:B---3--:R-:W-:-:S02]  /*db20*/  LEA R6, P6, R9, R0, 0x2 ;  /* 0x0000000009067211 */ /* 0x008fc400078c10ff */
[----:B------:R-:W-:Y:S01]  /*db30*/  LOP3.LUT R12, R132, 0x5c, RZ, 0xfc, !PT ;  /* 0x0000005c840c7812 */ /* 0x000fe200078efcff */
[----:B------:R3:W-:Y:S01]  /*db40*/  @P5 STG.E desc[UR22][R4.64], R178 ;  /* 0x000000b204005986 */ /* 0x0007e2000c101916 */
[----:B------:R-:W-:Y:S02]  /*db50*/  LEA.HI.X.SX32 R7, R9, R2, 0x2, P6 ;  /* 0x0000000209077211 */ /* 0x000fe400030f16ff */
[C---:B------:R-:W-:Y:S02]  /*db60*/  LEA R8, P6, R3.reuse, R0, 0x2 ;  /* 0x0000000003087211 */ /* 0x040fe400078c10ff */
[----:B----4-:R-:W-:Y:S01]  /*db70*/  ISETP.LT.AND P5, PT, R12, UR5, !P0 ;  /* 0x000000050c007c0c */ /* 0x010fe2000c7a1270 */
[----:B------:R-:W4:Y:S01]  /*db80*/  LDCU UR5, c[0x0][0x39c] ;  /* 0x00007380ff0577ac */ /* 0x000f220008000800 */
[----:B------:R-:W-:Y:S01]  /*db90*/  LEA.HI.X.SX32 R9, R3, R2, 0x2, P6 ;  /* 0x0000000203097211 */ /* 0x000fe200030f16ff */
[C---:B------:R-:W-:Y:S01]  /*dba0*/  IMAD R3, R133.reuse, 0x2, R3 ;  /* 0x0000000285037824 */ /* 0x040fe200078e0203 */
[C---:B--2---:R-:W-:Y:S01]  /*dbb0*/  LOP3.LUT R10, R132.reuse, 0x5e, RZ, 0xfc, !PT ;  /* 0x0000005e840a7812 */ /* 0x044fe200078efcff */
[----:B------:R2:W-:Y:S01]  /*dbc0*/  @P4 STG.E desc[UR22][R6.64], R179 ;  /* 0x000000b306004986 */ /* 0x0005e2000c101916 */
[----:B------:R-:W-:Y:S01]  /*dbd0*/  LOP3.LUT R12, R132, 0x7e, RZ, 0xfc, !PT ;  /* 0x0000007e840c7812 */ /* 0x000fe200078efcff */
[----:B------:R-:W-:Y:S01]  /*dbe0*/  IMAD R11, R133, 0x2, R3 ;  /* 0x00000002850b7824 */ /* 0x000fe200078e0203 */
[----:B------:R-:W-:Y:S01]  /*dbf0*/  ISETP.LT.AND P4, PT, R10, UR6, !P0 ;  /* 0x000000060a007c0c */ /* 0x000fe2000c781270 */
[----:B------:R-:W5:Y:S01]  /*dc00*/  LDCU UR6, c[0x0][0x39c] ;  /* 0x00007380ff0677ac */ /* 0x000f620008000800 */
[----:B------:R-:W-:Y:S01]  /*dc10*/  LOP3.LUT R10, R132, 0x60, RZ, 0xfc, !PT ;  /* 0x00000060840a7812 */ /* 0x000fe200078efcff */
[----:B------:R4:W-:Y:S01]  /*dc20*/  @P3 STG.E desc[UR22][R8.64], R104 ;  /* 0x0000006808003986 */ /* 0x0009e2000c101916 */
[----:B---3--:R-:W-:-:S02]  /*dc30*/  LEA R4, P6, R3, R0, 0x2 ;  /* 0x0000000003047211 */ /* 0x008fc400078c10ff */
[----:B-1----:R-:W-:Y:S01]  /*dc40*/  ISETP.LT.AND P3, PT, R10, UR4, !P0 ;  /* 0x000000040a007c0c */ /* 0x002fe2000c761270 */
[----:B------:R-:W1:Y:S01]  /*dc50*/  LDCU UR4, c[0x0][0x39c] ;  /* 0x00007380ff0477ac */ /* 0x000e620008000800 */
[----:B------:R-:W-:Y:S01]  /*dc60*/  LEA.HI.X.SX32 R5, R3, R2, 0x2, P6 ;  /* 0x0000000203057211 */ /* 0x000fe200030f16ff */
[----:B------:R-:W-:Y:S01]  /*dc70*/  IMAD R3, R133, 0x2, R11 ;  /* 0x0000000285037824 */ /* 0x000fe200078e020b */
[C---:B--2---:R-:W-:Y:S02]  /*dc80*/  LEA R6, P6, R11.reuse, R0, 0x2 ;  /* 0x000000000b067211 */ /* 0x044fe400078c10ff */
[----:B------:R-:W-:Y:S01]  /*dc90*/  LOP3.LUT R10, R132, 0x62, RZ, 0xfc, !PT ;  /* 0x00000062840a7812 */ /* 0x000fe200078efcff */
[----:B------:R-:W-:Y:S01]  /*dca0*/  @P2 STG.E desc[UR22][R4.64], R105 ;  /* 0x0000006904002986 */ /* 0x000fe2000c101916 */
[----:B------:R-:W-:Y:S01]  /*dcb0*/  LEA.HI.X.SX32 R7, R11, R2, 0x2, P6 ;  /* 0x000000020b077211 */ /* 0x000fe200030f16ff */
[----:B------:R-:W-:Y:S01]  /*dcc0*/  IMAD R13, R133, 0x2, R3 ;  /* 0x00000002850d7824 */ /* 0x000fe200078e0203 */
[----:B----4-:R-:W-:-:S02]  /*dcd0*/  LEA R8, P6, R3, R0, 0x2 ;  /* 0x0000000003087211 */ /* 0x010fc400078c10ff */
[----:B------:R-:W-:Y:S01]  /*dce0*/  ISETP.LT.AND P2, PT, R10, UR5, !P0 ;  /* 0x000000050a007c0c */ /* 0x000fe2000c741270 */
[----:B------:R-:W2:Y:S01]  /*dcf0*/  LDCU UR5, c[0x0][0x39c] ;  /* 0x00007380ff0577ac */ /* 0x000ea20008000800 */
[C---:B------:R-:W-:Y:S01]  /*dd00*/  LOP3.LUT R11, R132.reuse, 0x64, RZ, 0xfc, !PT ;  /* 0x00000064840b7812 */ /* 0x040fe200078efcff */
[----:B------:R3:W-:Y:S01]  /*dd10*/  @P5 STG.E desc[UR22][R6.64], R106 ;  /* 0x0000006a06005986 */ /* 0x0007e2000c101916 */
[----:B------:R-:W-:Y:S02]  /*dd20*/  LEA.HI.X.SX32 R9, R3, R2, 0x2, P6 ;  /* 0x0000000203097211 */ /* 0x000fe400030f16ff */
[----:B------:R-:W-:Y:S02]  /*dd30*/  LEA R10, P6, R13, R0, 0x2 ;  /* 0x000000000d0a7211 */ /* 0x000fe400078c10ff */
[----:B-----5:R-:W-:Y:S01]  /*dd40*/  ISETP.LT.AND P5, PT, R11, UR6, !P0 ;  /* 0x000000060b007c0c */ /* 0x020fe2000c7a1270 */
[----:B------:R-:W4:Y:S01]  /*dd50*/  LDCU UR6, c[0x0][0x39c] ;  /* 0x00007380ff0677ac */ /* 0x000f220008000800 */
[C---:B------:R-:W-:Y:S01]  /*dd60*/  LOP3.LUT R3, R132.reuse, 0x66, RZ, 0xfc, !PT ;  /* 0x0000006684037812 */ /* 0x040fe200078efcff */
[----:B------:R5:W-:Y:S01]  /*dd70*/  @P4 STG.E desc[UR22][R8.64], R107 ;  /* 0x0000006b08004986 */ /* 0x000be2000c101916 */
[----:B------:R-:W-:Y:S01]  /*dd80*/  LEA.HI.X.SX32 R11, R13, R2, 0x2, P6 ;  /* 0x000000020d0b7211 */ /* 0x000fe200030f16ff */
[----:B------:R-:W-:Y:S01]  /*dd90*/  IMAD R13, R133, 0x2, R13 ;  /* 0x00000002850d7824 */ /* 0x000fe200078e020d */
[----:B-1----:R-:W-:Y:S01]  /*dda0*/  ISETP.LT.AND P4, PT, R3, UR4, !P0 ;  /* 0x0000000403007c0c */ /* 0x002fe2000c781270 */
[----:B------:R-:W1:Y:S01]  /*ddb0*/  LDCU UR4, c[0x0][0x39c] ;  /* 0x00007380ff0477ac */ /* 0x000e620008000800 */
[----:B---3--:R-:W-:Y:S01]  /*ddc0*/  LOP3.LUT R7, R132, 0x68, RZ, 0xfc, !PT ;  /* 0x0000006884077812 */ /* 0x008fe200078efcff */
[----:B------:R3:W-:Y:S01]  /*ddd0*/  @P3 STG.E desc[UR22][R10.64], R112 ;  /* 0x000000700a003986 */ /* 0x0007e2000c101916 */
[----:B------:R-:W-:Y:S01]  /*dde0*/  IMAD R3, R133, 0x2, R13 ;  /* 0x0000000285037824 */ /* 0x000fe200078e020d */
[----:B------:R-:W-:-:S04]  /*ddf0*/  LEA R4, P3, R13, R0, 0x2 ;  /* 0x000000000d047211 */ /* 0x000fc800078610ff */
[----:B------:R-:W-:Y:S02]  /*de00*/  LEA.HI.X.SX32 R5, R13, R2, 0x2, P3 ;  /* 0x000000020d057211 */ /* 0x000fe400018f16ff */
[----:B------:R-:W-:Y:S02]  /*de10*/  LEA R6, P6, R3, R0, 0x2 ;  /* 0x0000000003067211 */ /* 0x000fe400078c10ff */
[----:B--2---:R-:W-:Y:S01]  /*de20*/  ISETP.LT.AND P3, PT, R7, UR5, !P0 ;  /* 0x0000000507007c0c */ /* 0x004fe2000c761270 */
[----:B------:R-:W2:Y:S01]  /*de30*/  LDCU UR5, c[0x0][0x39c] ;  /* 0x00007380ff0577ac */ /* 0x000ea20008000800 */
[----:B------:R-:W-:Y:S01]  /*de40*/  LEA.HI.X.SX32 R7, R3, R2, 0x2, P6 ;  /* 0x0000000203077211 */ /* 0x000fe200030f16ff */
[C---:B------:R-:W-:Y:S01]  /*de50*/  IMAD R3, R133.reuse, 0x2, R3 ;  /* 0x0000000285037824 */ /* 0x040fe200078e0203 */
[C---:B-----5:R-:W-:Y:S01]  /*de60*/  LOP3.LUT R8, R132.reuse, 0x6a, RZ, 0xfc, !PT ;  /* 0x0000006a84087812 */ /* 0x060fe200078efcff */
[----:B------:R5:W-:Y:S01]  /*de70*/  @P2 STG.E desc[UR22][R4.64], R113 ;  /* 0x0000007104002986 */ /* 0x000be2000c101916 */
[----:B---3--:R-:W-:Y:S01]  /*de80*/  LOP3.LUT R10, R132, 0x6c, RZ, 0xfc, !PT ;  /* 0x0000006c840a7812 */ /* 0x008fe200078efcff */
[----:B------:R-:W-:Y:S01]  /*de90*/  IMAD R11, R133, 0x2, R3 ;  /* 0x00000002850b7824 */ /* 0x000fe200078e0203 */
[----:B----4-:R-:W-:Y:S01]  /*dea0*/  ISETP.LT.AND P2, PT, R8, UR6, !P0 ;  /* 0x0000000608007c0c */ /* 0x010fe2000c741270 */
[----:B------:R3:W-:Y:S01]  /*deb0*/  @P5 STG.E desc[UR22][R6.64], R114 ;  /* 0x0000007206005986 */ /* 0x0007e2000c101916 */
[C---:B------:R-:W-:Y:S01]  /*dec0*/  LEA R8, P5, R3.reuse, R0, 0x2 ;  /* 0x0000000003087211 */ /* 0x040fe200078a10ff */
[----:B------:R-:W4:Y:S03]  /*ded0*/  LDCU UR6, c[0x0][0x39c] ;  /* 0x00007380ff0677ac */ /* 0x000f260008000800 */
[----:B------:R-:W-:Y:S01]  /*dee0*/  LEA.HI.X.SX32 R9, R3, R2, 0x2, P5 ;  /* 0x0000000203097211 */ /* 0x000fe200028f16ff */
[----:B------:R-:W-:Y:S01]  /*def0*/  IMAD R3, R133, 0x2, R11 ;  /* 0x0000000285037824 */ /* 0x000fe200078e020b */
[----:B-1----:R-:W-:Y:S01]  /*df00*/  ISETP.LT.AND P5, PT, R10, UR4, !P0 ;  /* 0x000000040a007c0c */ /* 0x002fe2000c7a1270 */
[----:B------:R-:W1:Y:S01]  /*df10*/  LDCU UR4, c[0x0][0x39c] ;  /* 0x00007380ff0477ac */ /* 0x000e620008000800 */
[----:B-----5:R-:W-:Y:S01]  /*df20*/  LOP3.LUT R5, R132, 0x6e, RZ, 0xfc, !PT ;  /* 0x0000006e84057812 */ /* 0x020fe200078efcff */
[----:B------:R5:W-:Y:S01]  /*df30*/  @P4 STG.E desc[UR22][R8.64], R115 ;  /* 0x0000007308004986 */ /* 0x000be2000c101916 */
[----:B------:R-:W-:-:S02]  /*df40*/  LEA R4, P6, R11, R0, 0x2 ;  /* 0x000000000b047211 */ /* 0x000fc400078c10ff */
[----:B--2---:R-:W-:Y:S01]  /*df50*/  ISETP.LT.AND P4, PT, R5, UR5, !P0 ;  /* 0x0000000505007c0c */ /* 0x004fe2000c781270 */
[----:B------:R-:W2:Y:S01]  /*df60*/  LDCU UR5, c[0x0][0x39c] ;  /* 0x00007380ff0577ac */ /* 0x000ea20008000800 */
[----:B------:R-:W-:Y:S01]  /*df70*/  LEA.HI.X.SX32 R5, R11, R2, 0x2, P6 ;  /* 0x000000020b057211 */ /* 0x000fe200030f16ff */
[----:B------:R-:W-:Y:S01]  /*df80*/  IMAD R11, R133, 0x2, R3 ;  /* 0x00000002850b7824 */ /* 0x000fe200078e0203 */
[C---:B---3--:R-:W-:Y:S02]  /*df90*/  LEA R6, P6, R3.reuse, R0, 0x2 ;  /* 0x0000000003067211 */ /* 0x048fe400078c10ff */
[----:B------:R-:W-:Y:S01]  /*dfa0*/  LOP3.LUT R10, R132, 0x70, RZ, 0xfc, !PT ;  /* 0x00000070840a7812 */ /* 0x000fe200078efcff */
[----:B------:R3:W-:Y:S01]  /*dfb0*/  @P3 STG.E desc[UR22][R4.64], R120 ;  /* 0x0000007804003986 */ /* 0x0007e2000c101916 */
[----:B------:R-:W-:Y:S02]  /*dfc0*/  LEA.HI.X.SX32 R7, R3, R2, 0x2, P6 ;  /* 0x0000000203077211 */ /* 0x000fe400030f16ff */
[----:B-----5:R-:W-:-:S02]  /*dfd0*/  LEA R8, P6, R11, R0, 0x2 ;  /* 0x000000000b087211 */ /* 0x020fc400078c10ff */
[C---:B------:R-:W-:Y:S01]  /*dfe0*/  LOP3.LUT R3, R132.reuse, 0x72, RZ, 0xfc, !PT ;  /* 0x0000007284037812 */ /* 0x040fe200078efcff */
[----:B------:R5:W-:Y:S01]  /*dff0*/  @P2 STG.E desc[UR22][R6.64], R121 ;  /* 0x0000007906002986 */ /* 0x000be2000c101916 */
[----:B------:R-:W-:Y:S01]  /*e000*/  LEA.HI.X.SX32 R9, R11, R2, 0x2, P6 ;  /* 0x000000020b097211 */ /* 0x000fe200030f16ff */
[----:B------:R-:W-:Y:S01]  /*e010*/  IMAD R11, R133, 0x2, R11 ;  /* 0x00000002850b7824 */ /* 0x000fe200078e020b */
[----:B-1----:R-:W-:Y:S01]  /*e020*/  ISETP.LT.AND P2, PT, R3, UR4, !P0 ;  /* 0x0000000403007c0c */ /* 0x002fe2000c741270 */
[----:B------:R-:W1:Y:S01]  /*e030*/  LDCU UR4, c[0x0][0x39c] ;  /* 0x00007380ff0477ac */ /* 0x000e620008000800 */
[----:B------:R-:W-:Y:S01]  /*e040*/  LOP3.LUT R3, R132, 0x74, RZ, 0xfc, !PT ;  /* 0x0000007484037812 */ /* 0x000fe200078efcff */
[----:B------:R1:W-:Y:S01]  /*e050*/  @P5 STG.E desc[UR22][R8.64], R122 ;  /* 0x0000007a08005986 */ /* 0x0003e2000c101916 */
[----:B----4-:R-:W-:Y:S01]  /*e060*/  ISETP.LT.AND P3, PT, R10, UR6, !P0 ;  /* 0x000000060a007c0c */ /* 0x010fe2000c761270 */
[----:B------:R-:W4:Y:S01]  /*e070*/  LDCU UR6, c[0x0][0x39c] ;  /* 0x00007380ff0677ac */ /* 0x000f220008000800 */
[----:B--2---:R-:W-:Y:S01]  /*e080*/  ISETP.LT.AND P5, PT, R3, UR5, !P0 ;  /* 0x0000000503007c0c */ /* 0x004fe2000c7a1270 */
[----:B------:R-:W-:Y:S01]  /*e090*/  IMAD R3, R133, 0x2, R11 ;  /* 0x0000000285037824 */ /* 0x000fe200078e020b */
[----:B---3--:R-:W-:Y:S01]  /*e0a0*/  LEA R4, P6, R11, R0, 0x2 ;  /* 0x000000000b047211 */ /* 0x008fe200078c10ff */
[----:B------:R-:W2:Y:S01]  /*e0b0*/  LDCU UR5, c[0x0][0x39c] ;  /* 0x00007380ff0577ac */ /* 0x000ea20008000800 */
[----:B------:R-:W-:-:S02]  /*e0c0*/  LOP3.LUT R10, R132, 0x76, RZ, 0xfc, !PT ;  /* 0x00000076840a7812 */ /* 0x000fc400078efcff */
[----:B------:R-:W-:Y:S01]  /*e0d0*/  LEA.HI.X.SX32 R5, R11, R2, 0x2, P6 ;  /* 0x000000020b057211 */ /* 0x000fe200030f16ff */
[----:B------:R-:W-:Y:S01]  /*e0e0*/  IMAD R11, R133, 0x2, R3 ;  /* 0x00000002850b7824 */ /* 0x000fe200078e0203 */
[----:B-----5:R-:W-:-:S03]  /*e0f0*/  LEA R6, P6, R3, R0, 0x2 ;  /* 0x0000000003067211 */ /* 0x020fc600078c10ff */
[----:B------:R3:W-:Y:S01]  /*e100*/  @P4 STG.E desc[UR22][R4.64], R123 ;  /* 0x0000007b04004986 */ /* 0x0007e2000c101916 */
[----:B------:R-:W-:Y:S02]  /*e110*/  LEA.HI.X.SX32 R7, R3, R2, 0x2, P6 ;  /* 0x0000000203077211 */ /* 0x000fe400030f16ff */
[C---:B-1----:R-:W-:Y:S02]  /*e120*/  LEA R8, P6, R11.reuse, R0, 0x2 ;  /* 0x000000000b087211 */ /* 0x042fe400078c10ff */
[----:B------:R-:W-:Y:S01]  /*e130*/  ISETP.LT.AND P4, PT, R10, UR4, !P0 ;  /* 0x000000040a007c0c */ /* 0x000fe2000c781270 */
[----:B------:R-:W1:Y:S01]  /*e140*/  LDCU UR4, c[0x0][0x39c] ;  /* 0x00007380ff0477ac */ /* 0x000e620008000800 */
[----:B------:R-:W-:Y:S01]  /*e150*/  LEA.HI.X.SX32 R9, R11, R2, 0x2, P6 ;  /* 0x000000020b097211 */ /* 0x000fe200030f16ff */
[----:B------:R-:W-:Y:S01]  /*e160*/  IMAD R11, R133, 0x2, R11 ;  /* 0x00000002850b7824 */ /* 0x000fe200078e020b */
[C---:B------:R-:W-:Y:S01]  /*e170*/  LOP3.LUT R3, R132.reuse, 0x78, RZ, 0xfc, !PT ;  /* 0x0000007884037812 */ /* 0x040fe200078efcff */
[----:B------:R5:W-:Y:S01]  /*e180*/  @P3 STG.E desc[UR22][R6.64], R92 ;  /* 0x0000005c06003986 */ /* 0x000be2000c101916 */
[----:B------:R-:W-:-:S02]  /*e190*/  LOP3.LUT R10, R132, 0x7a, RZ, 0xfc, !PT ;  /* 0x0000007a840a7812 */ /* 0x000fc400078efcff */
[----:B----4-:R-:W-:Y:S01]  /*e1a0*/  ISETP.LT.AND P3, PT, R3, UR6, !P0 ;  /* 0x0000000603007c0c */ /* 0x010fe2000c761270 */
[----:B------:R-:W-:Y:S01]  /*e1b0*/  IMAD R3, R133, 0x2, R11 ;  /* 0x0000000285037824 */ /* 0x000fe200078e020b */
[C---:B---3--:R-:W-:Y:S01]  /*e1c0*/  LEA R4, P6, R11.reuse, R0, 0x2 ;  /* 0x000000000b047211 */ /* 0x048fe200078c10ff */
[----:B------:R-:W3:Y:S01]  /*e1d0*/  LDCU UR6, c[0x0][0x39c] ;  /* 0x00007380ff0677ac */ /* 0x000ee20008000800 */
[----:B------:R4:W-:Y:S01]  /*e1e0*/  @P2 STG.E desc[UR22][R8.64], R93 ;  /* 0x0000005d08002986 */ /* 0x0009e2000c101916 */
[----:B--2---:R-:W-:Y:S02]  /*e1f0*/  ISETP.LT.AND P2, PT, R10, UR5, !P0 ;  /* 0x000000050a007c0c */ /* 0x004fe4000c741270 */
[----:B------:R-:W-:Y:S01]  /*e200*/  LEA.HI.X.SX32 R5, R11, R2, 0x2, P6 ;  /* 0x000000020b057211 */ /* 0x000fe200030f16ff */
[----:B------:R-:W-:Y:S01]  /*e210*/  IMAD R11, R133, 0x2, R3 ;  /* 0x00000002850b7824 */ /* 0x000fe200078e0203 */
[C---:B-----5:R-:W-:Y:S01]  /*e220*/  LEA R6, P6, R3.reuse, R0, 0x2 ;  /* 0x0000000003067211 */ /* 0x060fe200078c10ff */
[----:B------:R-:W2:Y:S01]  /*e230*/  LDCU UR5, c[0x0][0x39c] ;  /* 0x00007380ff0577ac */ /* 0x000ea20008000800 */
        /* <DEDUP_REMOVED lines=10> */
[----:B---3--:R-:W-:Y:S01]  /*e2e0*/  ISETP.LT.AND P4, PT, R12, UR6, !P0 ;  /* 0x000000060c007c0c */ /* 0x008fe2000c781270 */
[----:B------:R-:W-:Y:S01]  /*e2f0*/  @P3 STG.E desc[UR22][R8.64], R16 ;  /* 0x0000001008003986 */ /* 0x000fe2000c101916 */
[----:B------:R-:W-:Y:S01]  /*e300*/  LEA.HI.X.SX32 R11, R3, R2, 0x2, P6 ;  /* 0x00000002030b7211 */ /* 0x000fe200030f16ff */
[C---:B------:R-:W-:Y:S01]  /*e310*/  IMAD R3, R133.reuse, 0x2, R3 ;  /* 0x0000000285037824 */ /* 0x040fe200078e0203 */
[C---:B------:R-:W-:Y:S01]  /*e320*/  LOP3.LUT R12, R132.reuse, 0x80, RZ, 0xfc, !PT ;  /* 0x00000080840c7812 */ /* 0x040fe200078efcff */
[----:B------:R-:W3:Y:S01]  /*e330*/  LDCU UR6, c[0x0][0x39c] ;  /* 0x00007380ff0677ac */ /* 0x000ee20008000800 */
[----:B----4-:R-:W-:Y:S01]  /*e340*/  LOP3.LUT R7, R132, 0x82, RZ, 0xfc, !PT ;  /* 0x0000008284077812 */ /* 0x010fe200078efcff */
[----:B------:R-:W-:Y:S01]  /*e350*/  IMAD R13, R133, 0x2, R3 ;  /* 0x00000002850d7824 */ /* 0x000fe200078e0203 */
[----:B--2---:R-:W-:Y:S01]  /*e360*/  ISETP.LT.AND P3, PT, R12, UR5, !P0 ;  /* 0x000000050c007c0c */ /* 0x004fe2000c761270 */
        /* <DEDUP_REMOVED lines=11> */
[----:B--2---:R-:W-:Y:S01]  /*e420*/  LOP3.LUT R10, R132, 0x86, RZ, 0xfc, !PT ;  /* 0x00000086840a7812 */ /* 0x004fe200078efcff */
[----:B------:R2:W-:Y:S01]  /*e430*/  @P4 STG.E desc[UR22][R6.64], R19 ;  /* 0x0000001306004986 */ /* 0x0005e2000c101916 */
[----:B------:R-:W-:-:S02]  /*e440*/  LEA R8, P4, R13, R0, 0x2 ;  /* 0x000000000d087211 */ /* 0x000fc400078810ff */
[----:B---3--:R-:W-:Y:S01]  /*e450*/  ISETP.LT.AND P5, PT, R3, UR6, !P0 ;  /* 0x0000000603007c0c */ /* 0x008fe2000c7a1270 */
[----:B------:R-:W3:Y:S01]  /*e460*/  LDCU UR6, c[0x0][0x39c] ;  /* 0x00007380ff0677ac */ /* 0x000ee20008000800 */
[----:B------:R-:W-:Y:S01]  /*e470*/  IMAD R3, R133, 0x2, R13 ;  /* 0x0000000285037824 */ /* 0x000fe200078e020d */
[----:B------:R-:W-:Y:S02]  /*e480*/  LEA.HI.X.SX32 R9, R13, R2, 0x2, P4 ;  /* 0x000000020d097211 */ /* 0x000fe400020f16ff */
[----:B----4-:R-:W-:Y:S01]  /*e490*/  ISETP.LT.AND P4, PT, R10, UR5, !P0 ;  /* 0x000000050a007c0c */ /* 0x010fe2000c781270 */
[----:B------:R-:W4:Y:S01]  /*e4a0*/  LDCU UR5, c[0x0][0x39c] ;  /* 0x00007380ff0577ac */ /* 0x000f220008000800 */
[----:B-----5:R-:W-:Y:S01]  /*e4b0*/  LOP3.LUT R5, R132, 0x88, RZ, 0xfc, !PT ;  /* 0x0000008884057812 */ /* 0x020fe200078efcff */
[----:B------:R5:W-:Y:S01]  /*e4c0*/  @P3 STG.E desc[UR22][R8.64], R156 ;  /* 0x0000009c08003986 */ /* 0x000be2000c101916 */
[----:B------:R-:W-:Y:S01]  /*e4d0*/  LEA R4, P6, R3, R0, 0x2 ;  /* 0x0000000003047211 */ /* 0x000fe200078c10ff */
[----:B--2---:R-:W-:Y:S01]  /*e4e0*/  IMAD R7, R133, 0x2, R3 ;  /* 0x0000000285077824 */ /* 0x004fe200078e0203 */
        /* <DEDUP_REMOVED lines=9> */
[----:B-----5:R-:W-:Y:S01]  /*e580*/  LOP3.LUT R8, R132, 0x8c, RZ, 0xfc, !PT ;  /* 0x0000008c84087812 */ /* 0x020fe200078efcff */
[----:B------:R5:W-:Y:S01]  /*e590*/  @P5 STG.E desc[UR22][R6.64], R158 ;  /* 0x0000009e06005986 */ /* 0x000be2000c101916 */
[----:B---3--:R-:W-:Y:S01]  /*e5a0*/  ISETP.LT.AND P2, PT, R11, UR6, !P0 ;  /* 0x000000060b007c0c */ /* 0x008fe2000c741270 */
[----:B------:R-:W3:Y:S01]  /*e5b0*/  LDCU UR6, c[0x0][0x39c] ;  /* 0x00007380ff0677ac */ /* 0x000ee20008000800 */
[----:B------:R-:W-:Y:S01]  /*e5c0*/  LEA.HI.X.SX32 R11, R3, R2, 0x2, P6 ;  /* 0x00000002030b7211 */ /* 0x000fe200030f16ff */
[C---:B------:R-:W-:Y:S01]  /*e5d0*/  IMAD R3, R133.reuse, 0x2, R3 ;  /* 0x0000000285037824 */ /* 0x040fe200078e0203 */
[----:B----4-:R-:W-:Y:S01]  /*e5e0*/  ISETP.LT.AND P5, PT, R8, UR5, !P0 ;  /* 0x0000000508007c0c */ /* 0x010fe2000c7a1270 */
[----:B------:R-:W4:Y:S01]  /*e5f0*/  LDCU UR5, c[0x0][0x39c] ;  /* 0x00007380ff0577ac */ /* 0x000f220008000800 */
[----:B------:R-:W-:Y:S01]  /*e600*/  LOP3.LUT R8, R132, 0x8e, RZ, 0xfc, !PT ;  /* 0x0000008e84087812 */ /* 0x000fe200078efcff */
[----:B------:R-:W-:Y:S01]  /*e610*/  IMAD R9, R133, 0x2, R3 ;  /* 0x0000000285097824 */ /* 0x000fe200078e0203 */
[C---:B--2---:R-:W-:Y:S01]  /*e620*/  LEA R4, P6, R3.reuse, R0, 0x2 ;  /* 0x0000000003047211 */ /* 0x044fe200078c10ff */
[----:B------:R2:W-:Y:S01]  /*e630*/  @P4 STG.E desc[UR22][R10.64], R159 ;  /* 0x0000009f0a004986 */ /* 0x0005e2000c101916 */
[----:B-1----:R-:W-:Y:S01]  /*e640*/  ISETP.LT.AND P4, PT, R8, UR4, !P0 ;  /* 0x0000000408007c0c */ /* 0x002fe2000c781270 */
[----:B------:R-:W1:Y:S01]  /*e650*/  LDCU UR4, c[0x0][0x39c] ;  /* 0x00007380ff0477ac */ /* 0x000e620008000800 */
[----:B------:R-:W-:Y:S01]  /*e660*/  LEA.HI.X.SX32 R5, R3, R2, 0x2, P6 ;  /* 0x0000000203057211 */ /* 0x000fe200030f16ff */
[----:B------:R-:W-:Y:S01]  /*e670*/  IMAD R3, R133, 0x2, R9 ;  /* 0x0000000285037824 */ /* 0x000fe200078e0209 */
[----:B-----5:R-:W-:-:S02]  /*e680*/  LEA R6, P6, R9, R0, 0x2 ;  /* 0x0000000009067211 */ /* 0x020fc400078c10ff */
[C---:B------:R-:W-:Y:S01]  /*e690*/  LOP3.LUT R12, R132.reuse, 0x90, RZ, 0xfc, !PT ;  /* 0x00000090840c7812 */ /* 0x040fe200078efcff */
[----:B------:R5:W-:Y:S01]  /*e6a0*/  @P3 STG.E desc[UR22][R4.64], R164 ;  /* 0x000000a404003986 */ /* 0x000be2000c101916 */
[----:B------:R-:W-:Y:S02]  /*e6b0*/  LEA.HI.X.SX32 R7, R9, R2, 0x2, P6 ;  /* 0x0000000209077211 */ /* 0x000fe400030f16ff */
[C---:B------:R-:W-:Y:S02]  /*e6c0*/  LEA R8, P6, R3.reuse, R0, 0x2 ;  /* 0x0000000003087211 */ /* 0x040fe400078c10ff */
[----:B--2---:R-:W-:Y:S01]  /*e6d0*/  LOP3.LUT R10, R132, 0x92, RZ, 0xfc, !PT ;  /* 0x00000092840a7812 */ /* 0x004fe200078efcff */
[----:B------:R2:W-:Y:S01]  /*e6e0*/  @P2 STG.E desc[UR22][R6.64], R165 ;  /* 0x000000a506002986 */ /* 0x0005e2000c101916 */
[----:B----4-:R-:W-:Y:S01]  /*e6f0*/  ISETP.LT.AND P3, PT, R12, UR5, !P0 ;  /* 0x000000050c007c0c */ /* 0x010fe2000c761270 */
[----:B------:R-:W4:Y:S01]  /*e700*/  LDCU UR5, c[0x0][0x39c] ;  /* 0x00007380ff0577ac */ /* 0x000f220008000800 */
[----:B------:R-:W-:Y:S01]  /*e710*/  LEA.HI.X.SX32 R9, R3, R2, 0x2, P6 ;  /* 0x0000000203097211 */ /* 0x000fe200030f16ff */
[C---:B------:R-:W-:Y:S01]  /*e720*/  IMAD R3, R133.reuse, 0x2, R3 ;  /* 0x0000000285037824 */ /* 0x040fe200078e0203 */
[----:B---3--:R-:W-:Y:S01]  /*e730*/  ISETP.LT.AND P2, PT, R10, UR6, !P0 ;  /* 0x000000060a007c0c */ /* 0x008fe2000c741270 */
[----:B------:R-:W3:Y:S01]  /*e740*/  LDCU UR6, c[0x0][0x39c] ;  /* 0x00007380ff0677ac */ /* 0x000ee20008000800 */
[----:B------:R-:W-:Y:S01]  /*e750*/  LOP3.LUT R10, R132, 0x94, RZ, 0xfc, !PT ;  /* 0x00000094840a7812 */ /* 0x000fe200078efcff */
[----:B------:R-:W-:Y:S01]  /*e760*/  IMAD R11, R133, 0x2, R3 ;  /* 0x00000002850b7824 */ /* 0x000fe200078e0203 */
[C---:B-----5:R-:W-:Y:S01]  /*e770*/  LEA R4, P6, R3.reuse, R0, 0x2 ;  /* 0x0000000003047211 */ /* 0x060fe200078c10ff */
[----:B------:R5:W-:Y:S01]  /*e780*/  @P5 STG.E desc[UR22][R8.64], R166 ;  /* 0x000000a608005986 */ /* 0x000be2000c101916 */
[----:B-1----:R-:W-:Y:S01]  /*e790*/  ISETP.LT.AND P5, PT, R10, UR4, !P0 ;  /* 0x000000040a007c0c */ /* 0x002fe2000c7a1270 */
[----:B------:R-:W1:Y:S01]  /*e7a0*/  LDCU UR4, c[0x0][0x39c] ;  /* 0x00007380ff0477ac */ /* 0x000e620008000800 */
[----:B------:R-:W-:Y:S01]  /*e7b0*/  LEA.HI.X.SX32 R5, R3, R2, 0x2, P6 ;  /* 0x0000000203057211 */ /* 0x000fe200030f16ff */
[----:B------:R-:W-:Y:S01]  /*e7c0*/  IMAD R3, R133, 0x2, R11 ;  /* 0x0000000285037824 */ /* 0x000fe200078e020b */
[----:B--2---:R-:W-:-:S02]  /*e7d0*/  LEA R6, P6, R11, R0, 0x2 ;  /* 0x000000000b067211 */ /* 0x004fc400078c10ff */
[----:B------:R-:W-:Y:S01]  /*e7e0*/  LOP3.LUT R10, R132, 0x96, RZ, 0xfc, !PT ;  /* 0x00000096840a7812 */ /* 0x000fe200078efcff */
[----:B------:R-:W-:Y:S01]  /*e7f0*/  IMAD R13, R133, 0x2, R3 ;  /* 0x00000002850d7824 */ /* 0x000fe200078e0203 */
[----:B------:R-:W-:Y:S01]  /*e800*/  LEA.HI.X.SX32 R7, R11, R2, 0x2, P6 ;  /* 0x000000020b077211 */ /* 0x000fe200030f16ff */
[----:B------:R-:W-:Y:S01]  /*e810*/  @P4 STG.E desc[UR22][R4.64], R167 ;  /* 0x000000a704004986 */ /* 0x000fe2000c101916 */
[----:B----4-:R-:W-:Y:S01]  /*e820*/  ISETP.LT.AND P4, PT, R10, UR5, !P0 ;  /* 0x000000050a007c0c */ /* 0x010fe2000c781270 */
[----:B------:R-:W2:Y:S01]  /*e830*/  LDCU UR5, c[0x0][0x39c] ;  /* 0x00007380ff0577ac */ /* 0x000ea20008000800 */
[C---:B-----5:R-:W-:Y:S01]  /*e840*/  LEA R8, P6, R3.reuse, R0, 0x2 ;  /* 0x0000000003087211 */ /* 0x060fe200078c10ff */
[----:B------:R4:W-:Y:S01]  /*e850*/  @P3 STG.E desc[UR22][R6.64], R28 ;  /* 0x0000001c06003986 */ /* 0x0009e2000c101916 */
[----:B------:R-:W-:Y:S02]  /*e860*/  LOP3.LUT R11, R132, 0x98, RZ, 0xfc, !PT ;  /* 0x00000098840b7812 */ /* 0x000fe400078efcff */
[----:B------:R-:W-:-:S02]  /*e870*/  LEA.HI.X.SX32 R9, R3, R2, 0x2, P6 ;  /* 0x0000000203097211 */ /* 0x000fc400030f16ff */
[----:B------:R-:W-:Y:S02]  /*e880*/  LEA R10, P6, R13, R0, 0x2 ;  /* 0x000000000d0a7211 */ /* 0x000fe400078c10ff */
[----:B---3--:R-:W-:Y:S01]  /*e890*/  ISETP.LT.AND P3, PT, R11, UR6, !P0 ;  /* 0x000000060b007c0c */ /* 0x008fe2000c761270 */
[----:B------:R-:W3:Y:S01]  /*e8a0*/  LDCU UR6, c[0x0][0x39c] ;  /* 0x00007380ff0677ac */ /* 0x000ee20008000800 */
[C---:B------:R-:W-:Y:S01]  /*e8b0*/  LOP3.LUT R3, R132.reuse, 0x9a, RZ, 0xfc, !PT ;  /* 0x0000009a84037812 */ /* 0x040fe200078efcff */
[----:B------:R5:W-:Y:S01]  /*e8c0*/  @P2 STG.E desc[UR22][R8.64], R29 ;  /* 0x0000001d08002986 */ /* 0x000be2000c101916 */
[----:B------:R-:W-:Y:S01]  /*e8d0*/  LEA.HI.X.SX32 R11, R13, R2, 0x2, P6 ;  /* 0x000000020d0b7211 */ /* 0x000fe200030f16ff */
[----:B------:R-:W-:Y:S01]  /*e8e0*/  IMAD R13, R133, 0x2, R13 ;  /* 0x00000002850d7824 */ /* 0x000fe200078e020d */
[----:B-1----:R-:W-:Y:S01]  /*e8f0*/  ISETP.LT.AND P2, PT, R3, UR4, !P0 ;  /* 0x0000000403007c0c */ /* 0x002fe2000c741270 */
[----:B------:R-:W1:Y:S01]  /*e900*/  LDCU UR4, c[0x0][0x39c] ;  /* 0x00007380ff0477ac */ /* 0x000e620008000800 */
[----:B----4-:R-:W-:Y:S01]  /*e910*/  LOP3.LUT R7, R132, 0x9c, RZ, 0xfc, !PT ;  /* 0x0000009c84077812 */ /* 0x010fe200078efcff */
[----:B------:R-:W-:Y:S01]  /*e920*/  IMAD R3, R133, 0x2, R13 ;  /* 0x0000000285037824 */ /* 0x000fe200078e020d */
[----:B------:R4:W-:Y:S01]  /*e930*/  @P5 STG.E desc[UR22][R10.64], R30 ;  /* 0x0000001e0a005986 */ /* 0x0009e2000c101916 */
[----:B------:R-:W-:-:S02]  /*e940*/  LEA R4, P5, R13, R0, 0x2 ;  /* 0x000000000d047211 */ /* 0x000fc400078a10ff */
[C---:B------:R-:W-:Y:S02]  /*e950*/  LOP3.LUT R12, R132.reuse, 0xb2, RZ, 0xfc, !PT ;  /* 0x000000b2840c7812 */ /* 0x040fe400078efcff */
[----:B------:R-:W-:Y:S02]  /*e960*/  LEA R6, P6, R3, R0, 0x2 ;  /* 0x0000000003067211 */ /* 0x000fe400078c10ff */
[-C--:B------:R-:W-:Y:S02]  /*e970*/  LEA.HI.X.SX32 R5, R13, R2.reuse, 0x2, P5 ;  /* 0x000000020d057211 */ /* 0x080fe400028f16ff */
[----:B--2---:R-:W-:Y:S01]  /*e980*/  ISETP.LT.AND P5, PT, R7, UR5, !P0 ;  /* 0x0000000507007c0c */ /* 0x004fe2000c7a1270 */
[----:B------:R-:W2:Y:S01]  /*e990*/  LDCU UR5, c[0x0][0x39c] ;  /* 0x00007380ff0577ac */ /* 0x000ea20008000800 */
[----:B------:R-:W-:Y:S01]  /*e9a0*/  LEA.HI.X.SX32 R7, R3, R2, 0x2, P6 ;  /* 0x0000000203077211 */ /* 0x000fe200030f16ff */
[C---:B------:R-:W-:Y:S01]  /*e9b0*/  IMAD R3, R133.reuse, 0x2, R3 ;  /* 0x0000000285037824 */ /* 0x040fe200078e0203 */
[C---:B-----5:R-:W-:Y:S01]  /*e9c0*/  LOP3.LUT R8, R132.reuse, 0x9e, RZ, 0xfc, !PT ;  /* 0x0000009e84087812 */ /* 0x060fe200078efcff */
[----:B------:R5:W-:Y:S01]  /*e9d0*/  @P4 STG.E desc[UR22][R4.64], R31 ;  /* 0x0000001f04004986 */ /* 0x000be2000c101916 */
[----:B----4-:R-:W-:Y:S01]  /*e9e0*/  LOP3.LUT R10, R132, 0xa0, RZ, 0xfc, !PT ;  /* 0x000000a0840a7812 */ /* 0x010fe200078efcff */
[----:B------:R-:W-:Y:S01]  /*e9f0*/  IMAD R11, R133, 0x2, R3 ;  /* 0x00000002850b7824 */ /* 0x000fe200078e0203 */
[----:B---3--:R-:W-:Y:S01]  /*ea00*/  ISETP.LT.AND P4, PT, R8, UR6, !P0 ;  /* 0x0000000608007c0c */ /* 0x008fe2000c781270 */
[----:B------:R3:W-:Y:S01]  /*ea10*/  @P3 STG.E desc[UR22][R6.64], R36 ;  /* 0x0000002406003986 */ /* 0x0007e2000c101916 */
[----:B------:R-:W-:Y:S01]  /*ea20*/  LEA R8, P3, R3, R0, 0x2 ;  /* 0x0000000003087211 */ /* 0x000fe200078610ff */
[----:B------:R-:W4:Y:S01]  /*ea30*/  LDCU UR6, c[0x0][0x39c] ;  /* 0x00007380ff0677ac */ /* 0x000f220008000800 */
[----:B------:R-:W-:-:S02]  /*ea40*/  LOP3.LUT R16, R132, 0xfa, RZ, 0xfc, !PT ;  /* 0x000000fa84107812 */ /* 0x000fc400078efcff */
[----:B------:R-:W-:Y:S01]  /*ea50*/  LEA.HI.X.SX32 R9, R3, R2, 0x2, P3 ;  /* 0x0000000203097211 */ /* 0x000fe200018f16ff */
[----:B------:R-:W-:Y:S01]  /*ea60*/  IMAD R3, R133, 0x2, R11 ;  /* 0x0000000285037824 */ /* 0x000fe200078e020b */
[----:B-1----:R-:W-:Y:S01]  /*ea70*/  ISETP.LT.AND P3, PT, R10, UR4, !P0 ;  /* 0x000000040a007c0c */ /* 0x002fe2000c761270 */
[----:B------:R-:W1:Y:S01]  /*ea80*/  LDCU UR4, c[0x0][0x39c] ;  /* 0x00007380ff0477ac */ /* 0x000e620008000800 */
[----:B-----5:R-:W-:Y:S01]  /*ea90*/  LOP3.LUT R5, R132, 0xa2, RZ, 0xfc, !PT ;  /* 0x000000a284057812 */ /* 0x020fe200078efcff */
[----:B------:R5:W-:Y:S01]  /*eaa0*/  @P2 STG.E desc[UR22][R8.64], R37 ;  /* 0x0000002508002986 */ /* 0x000be2000c101916 */
[----:B------:R-:W-:Y:S01]  /*eab0*/  LEA R4, P6, R11, R0, 0x2 ;  /* 0x000000000b047211 */ /* 0x000fe200078c10ff */
[----:B------:R-:W-:Y:S01]  /*eac0*/  IMAD R13, R133, 0x2, R3 ;  /* 0x00000002850d7824 */ /* 0x000fe200078e0203 */
[----:B--2---:R-:W-:Y:S01]  /*ead0*/  ISETP.LT.AND P2, PT, R5, UR5, !P0 ;  /* 0x0000000505007c0c */ /* 0x004fe2000c741270 */
[----:B------:R-:W2:Y:S01]  /*eae0*/  LDCU UR5, c[0x0][0x39c] ;  /* 0x00007380ff0577ac */ /* 0x000ea20008000800 */
[----:B------:R-:W-:-:S02]  /*eaf0*/  LEA.HI.X.SX32 R5, R11, R2, 0x2, P6 ;  /* 0x000000020b057211 */ /* 0x000fc400030f16ff */
[C---:B---3--:R-:W-:Y:S02]  /*eb00*/  LEA R6, P6, R3.reuse, R0, 0x2 ;  /* 0x0000000003067211 */ /* 0x048fe400078c10ff */
[C---:B------:R-:W-:Y:S01]  /*eb10*/  LOP3.LUT R11, R132.reuse, 0xa4, RZ, 0xfc, !PT ;  /* 0x000000a4840b7812 */ /* 0x040fe200078efcff */
[----:B------:R3:W-:Y:S01]  /*eb20*/  @P5 STG.E desc[UR22][R4.64], R38 ;  /* 0x0000002604005986 */ /* 0x0007e2000c101916 */
[----:B------:R-:W-:Y:S02]  /*eb30*/  LEA.HI.X.SX32 R7, R3, R2, 0x2, P6 ;  /* 0x0000000203077211 */ /* 0x000fe400030f16ff */
[----:B------:R-:W-:Y:S02]  /*eb40*/  LEA R10, P6, R13, R0, 0x2 ;  /* 0x000000000d0a7211 */ /* 0x000fe400078c10ff */
[C---:B------:R-:W-:Y:S01]  /*eb50*/  LOP3.LUT R3, R132.reuse, 0xa6, RZ, 0xfc, !PT ;  /* 0x000000a684037812 */ /* 0x040fe200078efcff */
[----:B------:R2:W-:Y:S01]  /*eb60*/  @P4 STG.E desc[UR22][R6.64], R39 ;  /* 0x0000002706004986 */ /* 0x0005e2000c101916 */
[----:B----4-:R-:W-:Y:S01]  /*eb70*/  ISETP.LT.AND P5, PT, R11, UR6, !P0 ;  /* 0x000000060b007c0c */ /* 0x010fe2000c7a1270 */
[----:B------:R-:W4:Y:S01]  /*eb80*/  LDCU UR6, c[0x0][0x39c] ;  /* 0x00007380ff0677ac */ /* 0x000f220008000800 */
[----:B------:R-:W-:Y:S01]  /*eb90*/  LEA.HI.X.SX32 R11, R13, R2, 0x2, P6 ;  /* 0x000000020d0b7211 */ /* 0x000fe200030f16ff */
[----:B------:R-:W-:Y:S01]  /*eba0*/  IMAD R13, R133, 0x2, R13 ;  /* 0x00000002850d7824 */ /* 0x000fe200078e020d */
[----:B-1----:R-:W-:Y:S01]  /*ebb0*/  ISETP.LT.AND P4, PT, R3, UR4, !P0 ;  /* 0x0000000403007c0c */ /* 0x002fe2000c781270 */
[----:B------:R-:W1:Y:S01]  /*ebc0*/  LDCU UR4, c[0x0][0x39c] ;  /* 0x00007380ff0477ac */ /* 0x000e620008000800 */
[----:B-----5:R-:W-:Y:S01]  /*ebd0*/  LOP3.LUT R8, R132, 0xa8, RZ, 0xfc, !PT ;  /* 0x000000a884087812 */ /* 0x020fe200078efcff */
[----:B------:R-:W-:Y:S01]  /*ebe0*/  IMAD R3, R133, 0x2, R13 ;  /* 0x0000000285037824 */ /* 0x000fe200078e020d */
[C---:B---3--:R-:W-:Y:S01]  /*ebf0*/  LEA R4, P6, R13.reuse, R0, 0x2 ;  /* 0x000000000d047211 */ /* 0x048fe200078c10ff */
[----:B------:R3:W-:Y:S01]  /*ec00*/  @P3 STG.E desc[UR22][R10.64], R44 ;  /* 0x0000002c0a003986 */ /* 0x0007e2000c101916 */
[----:B--2---:R-:W-:Y:S01]  /*ec10*/  ISETP.LT.AND P3, PT, R8, UR5, !P0 ;  /* 0x0000000508007c0c */ /* 0x004fe2000c761270 */
[----:B------:R-:W2:Y:S01]  /*ec20*/  LDCU UR5, c[0x0][0x39c] ;  /* 0x00007380ff0577ac */ /* 0x000ea20008000800 */
[----:B------:R-:W-:Y:S01]  /*ec30*/  LEA.HI.X.SX32 R5, R13, R2, 0x2, P6 ;  /* 0x000000020d057211 */ /* 0x000fe200030f16ff */
[----:B------:R-:W-:Y:S01]  /*ec40*/  IMAD R13, R133, 0x2, R3 ;  /* 0x00000002850d7824 */ /* 0x000fe200078e0203 */
[----:B------:R-:W-:-:S02]  /*ec50*/  LEA R6, P6, R3, R0, 0x2 ;  /* 0x0000000003067211 */ /* 0x000fc400078c10ff */
[C---:B------:R-:W-:Y:S01]  /*ec60*/  LOP3.LUT R9, R132.reuse, 0xaa, RZ, 0xfc, !PT ;  /* 0x000000aa84097812 */ /* 0x040fe200078efcff */
[----:B------:R5:W-:Y:S01]  /*ec70*/  @P2 STG.E desc[UR22][R4.64], R45 ;  /* 0x0000002d04002986 */ /* 0x000be2000c101916 */
[----:B------:R-:W-:Y:S02]  /*ec80*/  LEA.HI.X.SX32 R7, R3, R2, 0x2, P6 ;  /* 0x0000000203077211 */ /* 0x000fe400030f16ff */
[----:B------:R-:W-:Y:S02]  /*ec90*/  LEA R8, P6, R13, R0, 0x2 ;  /* 0x000000000d087211 */ /* 0x000fe400078c10ff */
[C---:B------:R-:W-:Y:S01]  /*eca0*/  LOP3.LUT R3, R132.reuse, 0xac, RZ, 0xfc, !PT ;  /* 0x000000ac84037812 */ /* 0x040fe200078efcff */
[----:B------:R2:W-:Y:S01]  /*ecb0*/  @P5 STG.E desc[UR22][R6.64], R46 ;  /* 0x0000002e06005986 */ /* 0x0005e2000c101916 */
[----:B-1----:R-:W-:Y:S01]  /*ecc0*/  ISETP.LT.AND P2, PT, R9, UR4, !P0 ;  /* 0x0000000409007c0c */ /* 0x002fe2000c741270 */
[----:B------:R-:W1:Y:S01]  /*ecd0*/  LDCU UR4, c[0x0][0x39c] ;  /* 0x00007380ff0477ac */ /* 0x000e620008000800 */
[----:B------:R-:W-:Y:S01]  /*ece0*/  LEA.HI.X.SX32 R9, R13, R2, 0x2, P6 ;  /* 0x000000020d097211 */ /* 0x000fe200030f16ff */
[----:B------:R-:W-:Y:S01]  /*ecf0*/  IMAD R13, R133, 0x2, R13 ;  /* 0x00000002850d7824 */ /* 0x000fe200078e020d */
[----:B----4-:R-:W-:Y:S01]  /*ed00*/  ISETP.LT.AND P5, PT, R3, UR6, !P0 ;  /* 0x0000000603007c0c */ /* 0x010fe2000c7a1270 */
[----:B------:R-:W4:Y:S01]  /*ed10*/  LDCU UR6, c[0x0][0x39c] ;  /* 0x00007380ff0677ac */ /* 0x000f220008000800 */
[----:B---3--:R-:W-:Y:S01]  /*ed20*/  LOP3.LUT R10, R132, 0xae, RZ, 0xfc, !PT ;  /* 0x000000ae840a7812 */ /* 0x008fe200078efcff */
[----:B------:R-:W-:Y:S01]  /*ed30*/  IMAD R3, R133, 0x2, R13 ;  /* 0x0000000285037824 */ /* 0x000fe200078e020d */
[----:B-----5:R-:W-:Y:S01]  /*ed40*/  LEA R4, P6, R13, R0, 0x2 ;  /* 0x000000000d047211 */ /* 0x020fe200078c10ff */
[----:B------:R3:W-:Y:S01]  /*ed50*/  @P4 STG.E desc[UR22][R8.64], R47 ;  /* 0x0000002f08004986 */ /* 0x0007e2000c101916 */
[----:B--2---:R-:W-:Y:S01]  /*ed60*/  ISETP.LT.AND P4, PT, R10, UR5, !P0 ;  /* 0x000000050a007c0c */ /* 0x004fe2000c781270 */
[----:B------:R-:W-:Y:S01]  /*ed70*/  IMAD R11, R133, 0x2, R3 ;  /* 0x00000002850b7824 */ /* 0x000fe200078e0203 */
[----:B------:R-:W-:Y:S01]  /*ed80*/  LEA.HI.X.SX32 R5, R13, R2, 0x2, P6 ;  /* 0x000000020d057211 */ /* 0x000fe200030f16ff */
[----:B------:R-:W2:Y:S01]  /*ed90*/  LDCU UR5, c[0x0][0x39c] ;  /* 0x00007380ff0577ac */ /* 0x000ea20008000800 */
[----:B------:R-:W-:-:S02]  /*eda0*/  LEA R6, P6, R3, R0, 0x2 ;  /* 0x0000000003067211 */ /* 0x000fc400078c10ff */
[----:B------:R-:W-:Y:S01]  /*edb0*/  LOP3.LUT R10, R132, 0xb0, RZ, 0xfc, !PT ;  /* 0x000000b0840a7812 */ /* 0x000fe200078efcff */
[----:B------:R-:W-:Y:S01]  /*edc0*/  @P3 STG.E desc[UR22][R4.64], R52 ;  /* 0x0000003404003986 */ /* 0x000fe2000c101916 */
[----:B------:R-:W-:Y:S01]  /*edd0*/  LEA.HI.X.SX32 R7, R3, R2, 0x2, P6 ;  /* 0x0000000203077211 */ /* 0x000fe200030f16ff */
[----:B------:R-:W-:Y:S01]  /*ede0*/  IMAD R3, R133, 0x2, R11 ;  /* 0x0000000285037824 */ /* 0x000fe200078e020b */
[----:B-1----:R-:W-:Y:S01]  /*edf0*/  ISETP.LT.AND P3, PT, R10, UR4, !P0 ;  /* 0x000000040a007c0c */ /* 0x002fe2000c761270 */
[----:B------:R-:W1:Y:S01]  /*ee00*/  LDCU UR4, c[0x0][0x39c] ;  /* 0x00007380ff0477ac */ /* 0x000e620008000800 */
[C---:B---3--:R-:W-:Y:S01]  /*ee10*/  LEA R8, P6, R11.reuse, R0, 0x2 ;  /* 0x000000000b087211 */ /* 0x048fe200078c10ff */
[----:B------:R3:W-:Y:S01]  /*ee20*/  @P2 STG.E desc[UR22][R6.64], R53 ;  /* 0x0000003506002986 */ /* 0x0007e2000c101916 */
[----:B----4-:R-:W-:Y:S01]  /*ee30*/  ISETP.LT.AND P2, PT, R12, UR6, !P0 ;  /* 0x000000060c007c0c */ /* 0x010fe2000c741270 */
[----:B------:R-:W4:Y:S01]  /*ee40*/  LDCU UR6, c[0x0][0x39c] ;  /* 0x00007380ff0677ac */ /* 0x000f220008000800 */
[----:B------:R-:W-:-:S02]  /*ee50*/  LEA.HI.X.SX32 R9, R11, R2, 0x2, P6 ;  /* 0x000000020b097211 */ /* 0x000fc400030f16ff */
[C---:B------:R-:W-:Y:S02]  /*ee60*/  LEA R10, P6, R3.reuse, R0, 0x2 ;  /* 0x00000000030a7211 */ /* 0x040fe400078c10ff */
[----:B------:R-:W-:Y:S01]  /*ee70*/  LOP3.LUT R12, R132, 0xb4, RZ, 0xfc, !PT ;  /* 0x000000b4840c7812 */ /* 0x000fe200078efcff */
[----:B------:R-:W-:Y:S01]  /*ee80*/  @P5 STG.E desc[UR22][R8.64], R54 ;  /* 0x0000003608005986 */ /* 0x000fe2000c101916 */
[----:B------:R-:W-:Y:S01]  /*ee90*/  LEA.HI.X.SX32 R11, R3, R2, 0x2, P6 ;  /* 0x00000002030b7211 */ /* 0x000fe200030f16ff */
[C---:B------:R-:W-:Y:S01]  /*eea0*/  IMAD R3, R133.reuse, 0x2, R3 ;  /* 0x0000000285037824 */ /* 0x040fe200078e0203 */
[----:B--2---:R-:W-:Y:S01]  /*eeb0*/  ISETP.LT.AND P5, PT, R12, UR5, !P0 ;  /* 0x000000050c007c0c */ /* 0x004fe2000c7a1270 */
[----:B------:R-:W2:Y:S01]  /*eec0*/  LDCU UR5, c[0x0][0x39c] ;  /* 0x00007380ff0577ac */ /* 0x000ea20008000800 */
[----:B---3--:R-:W-:Y:S01]  /*eed0*/  LOP3.LUT R7, R132, 0xb6, RZ, 0xfc, !PT ;  /* 0x000000b684077812 */ /* 0x008fe200078efcff */
[----:B------:R-:W-:Y:S01]  /*eee0*/  IMAD R13, R133, 0x2, R3 ;  /* 0x00000002850d7824 */ /* 0x000fe200078e0203 */
[----:B------:R3:W-:Y:S01]  /*eef0*/  @P4 STG.E desc[UR22][R10.64], R55 ;  /* 0x000000370a004986 */ /* 0x0007e2000c101916 */
[----:B------:R-:W-:-:S02]  /*ef00*/  LEA R4, P4, R3, R0, 0x2 ;  /* 0x0000000003047211 */ /* 0x000fc400078810ff */
[C---:B------:R-:W-:Y:S02]  /*ef10*/  LOP3.LUT R12, R132.reuse, 0xc4, RZ, 0xfc, !PT ;  /* 0x000000c4840c7812 */ /* 0x040fe400078efcff */
[----:B------:R-:W-:Y:S02]  /*ef20*/  LEA R6, P6, R13, R0, 0x2 ;  /* 0x000000000d067211 */ /* 0x000fe400078c10ff */
[-C--:B------:R-:W-:Y:S02]  /*ef30*/  LEA.HI.X.SX32 R5, R3, R2.reuse, 0x2, P4 ;  /* 0x0000000203057211 */ /* 0x080fe400020f16ff */
[----:B-1----:R-:W-:Y:S01]  /*ef40*/  ISETP.LT.AND P4, PT, R7, UR4, !P0 ;  /* 0x0000000407007c0c */ /* 0x002fe2000c781270 */
[----:B------:R-:W1:Y:S01]  /*ef50*/  LDCU UR4, c[0x0][0x39c] ;  /* 0x00007380ff0477ac */ /* 0x000e620008000800 */
[----:B------:R-:W-:Y:S01]  /*ef60*/  LEA.HI.X.SX32 R7, R13, R2, 0x2, P6 ;  /* 0x000000020d077211 */ /* 0x000fe200030f16ff */
[----:B------:R-:W-:Y:S01]  /*ef70*/  IMAD R13, R133, 0x2, R13 ;  /* 0x00000002850d7824 */ /* 0x000fe200078e020d */
[----:B------:R5:W-:Y:S01]  /*ef80*/  @P3 STG.E desc[UR22][R4.64], R60 ;  /* 0x0000003c04003986 */ /* 0x000be2000c101916 */
[----:B------:R-:W-:-:S02]  /*ef90*/  LOP3.LUT R3, R132, 0xb8, RZ, 0xfc, !PT ;  /* 0x000000b884037812 */ /* 0x000fc400078efcff */
[----:B---3--:R-:W-:Y:S01]  /*efa0*/  LOP3.LUT R10, R132, 0xba, RZ, 0xfc, !PT ;  /* 0x000000ba840a7812 */ /* 0x008fe200078efcff */
[----:B------:R3:W-:Y:S01]  /*efb0*/  @P2 STG.E desc[UR22][R6.64], R61 ;  /* 0x0000003d06002986 */ /* 0x0007e2000c101916 */
[----:B------:R-:W-:Y:S02]  /*efc0*/  LEA R8, P2, R13, R0, 0x2 ;  /* 0x000000000d087211 */ /* 0x000fe400078410ff */
[----:B----4-:R-:W-:Y:S01]  /*efd0*/  ISETP.LT.AND P3, PT, R3, UR6, !P0 ;  /* 0x0000000603007c0c */ /* 0x010fe2000c761270 */
[----:B------:R-:W4:Y:S01]  /*efe0*/  LDCU UR6, c[0x0][0x39c] ;  /* 0x00007380ff0677ac */ /* 0x000f220008000800 */
[----:B------:R-:W-:Y:S01]  /*eff0*/  IMAD R3, R133, 0x2, R13 ;  /* 0x0000000285037824 */ /* 0x000fe200078e020d */
[----:B------:R-:W-:Y:S02]  /*f000*/  LEA.HI.X.SX32 R9, R13, R2, 0x2, P2 ;  /* 0x000000020d097211 */ /* 0x000fe400010f16ff */
[----:B--2---:R-:W-:Y:S01]  /*f010*/  ISETP.LT.AND P2, PT, R10, UR5, !P0 ;  /* 0x000000050a007c0c */ /* 0x004fe2000c741270 */
[----:B------:R-:W2:Y:S01]  /*f020*/  LDCU UR5, c[0x0][0x39c] ;  /* 0x00007380ff0577ac */ /* 0x000ea20008000800 */
[----:B-----5:R-:W-:Y:S01]  /*f030*/  LOP3.LUT R5, R132, 0xbc, RZ, 0xfc, !PT ;  /* 0x000000bc84057812 */ /* 0x020fe200078efcff */
[----:B------:R5:W-:Y:S01]  /*f040*/  @P5 STG.E desc[UR22][R8.64], R62 ;  /* 0x0000003e08005986 */ /* 0x000be2000c101916 */
[----:B------:R-:W-:Y:S01]  /*f050*/  LEA R4, P6, R3, R0, 0x2 ;  /* 0x0000000003047211 */ /* 0x000fe200078c10ff */
[----:B---3--:R-:W-:Y:S01]  /*f060*/  IMAD R7, R133, 0x2, R3 ;  /* 0x0000000285077824 */ /* 0x008fe200078e0203 */
        /* <DEDUP_REMOVED lines=11> */
[----:B----4-:R-:W-:Y:S01]  /*f120*/  ISETP.LT.AND P4, PT, R11, UR6, !P0 ;  /* 0x000000060b007c0c */ /* 0x010fe2000c781270 */
[----:B------:R-:W4:Y:S01]  /*f130*/  LDCU UR6, c[0x0][0x39c] ;  /* 0x00007380ff0677ac */ /* 0x000f220008000800 */
[----:B------:R-:W-:Y:S01]  /*f140*/  LEA.HI.X.SX32 R11, R3, R2, 0x2, P6 ;  /* 0x00000002030b7211 */ /* 0x000fe200030f16ff */
[C---:B------:R-:W-:Y:S01]  /*f150*/  IMAD R3, R133.reuse, 0x2, R3 ;  /* 0x0000000285037824 */ /* 0x040fe200078e0203 */
[----:B--2---:R-:W-:Y:S01]  /*f160*/  ISETP.LT.AND P3, PT, R8, UR5, !P0 ;  /* 0x0000000508007c0c */ /* 0x004fe2000c761270 */
[----:B------:R-:W2:Y:S01]  /*f170*/  LDCU UR5, c[0x0][0x39c] ;  /* 0x00007380ff0577ac */ /* 0x000ea20008000800 */
[----:B------:R-:W-:Y:S01]  /*f180*/  LOP3.LUT R8, R132, 0xc2, RZ, 0xfc, !PT ;  /* 0x000000c284087812 */ /* 0x000fe200078efcff */
[----:B------:R-:W-:Y:S01]  /*f190*/  IMAD R9, R133, 0x2, R3 ;  /* 0x0000000285097824 */ /* 0x000fe200078e0203 */
[C---:B---3--:R-:W-:Y:S01]  /*f1a0*/  LEA R4, P6, R3.reuse, R0, 0x2 ;  /* 0x0000000003047211 */ /* 0x048fe200078c10ff */
[----:B------:R3:W-:Y:S01]  /*f1b0*/  @P2 STG.E desc[UR22][R10.64], R69 ;  /* 0x000000450a002986 */ /* 0x0007e2000c101916 */
[----:B-1----:R-:W-:Y:S01]  /*f1c0*/  ISETP.LT.AND P2, PT, R8, UR4, !P0 ;  /* 0x0000000408007c0c */ /* 0x002fe2000c741270 */
[----:B------:R-:W1:Y:S01]  /*f1d0*/  LDCU UR4, c[0x0][0x39c] ;  /* 0x00007380ff0477ac */ /* 0x000e620008000800 */
[----:B------:R-:W-:Y:S01]  /*f1e0*/  LEA.HI.X.SX32 R5, R3, R2, 0x2, P6 ;  /* 0x0000000203057211 */ /* 0x000fe200030f16ff */
[----:B------:R-:W-:Y:S01]  /*f1f0*/  IMAD R3, R133, 0x2, R9 ;  /* 0x0000000285037824 */ /* 0x000fe200078e0209 */
[----:B-----5:R-:W-:-:S03]  /*f200*/  LEA R6, P6, R9, R0, 0x2 ;  /* 0x0000000009067211 */ /* 0x020fc600078c10ff */
[----:B------:R5:W-:Y:S01]  /*f210*/  @P5 STG.E desc[UR22][R4.64], R70 ;  /* 0x0000004604005986 */ /* 0x000be2000c101916 */
[----:B------:R-:W-:Y:S02]  /*f220*/  LEA.HI.X.SX32 R7, R9, R2, 0x2, P6 ;  /* 0x0000000209077211 */ /* 0x000fe400030f16ff */
[C---:B------:R-:W-:Y:S02]  /*f230*/  LEA R8, P6, R3.reuse, R0, 0x2 ;  /* 0x0000000003087211 */ /* 0x040fe400078c10ff */
[----:B---3--:R-:W-:Y:S01]  /*f240*/  LOP3.LUT R10, R132, 0xc6, RZ, 0xfc, !PT ;  /* 0x000000c6840a7812 */ /* 0x008fe200078efcff */
[----:B------:R3:W-:Y:S01]  /*f250*/  @P4 STG.E desc[UR22][R6.64], R71 ;  /* 0x0000004706004986 */ /* 0x0007e2000c101916 */
[----:B--2---:R-:W-:Y:S01]  /*f260*/  ISETP.LT.AND P5, PT, R12, UR5, !P0 ;  /* 0x000000050c007c0c */ /* 0x004fe2000c7a1270 */
[----:B------:R-:W2:Y:S01]  /*f270*/  LDCU UR5, c[0x0][0x39c] ;  /* 0x00007380ff0577ac */ /* 0x000ea20008000800 */
[----:B------:R-:W-:Y:S01]  /*f280*/  LEA.HI.X.SX32 R9, R3, R2, 0x2, P6 ;  /* 0x0000000203097211 */ /* 0x000fe200030f16ff */
[C---:B------:R-:W-:Y:S01]  /*f290*/  IMAD R3, R133.reuse, 0x2, R3 ;  /* 0x0000000285037824 */ /* 0x040fe200078e0203 */
[----:B----4-:R-:W-:Y:S01]  /*f2a0*/  ISETP.LT.AND P4, PT, R10, UR6, !P0 ;  /* 0x000000060a007c0c */ /* 0x010fe2000c781270 */
[----:B------:R-:W4:Y:S01]  /*f2b0*/  LDCU UR6, c[0x0][0x39c] ;  /* 0x00007380ff0677ac */ /* 0x000f220008000800 */
        /* <DEDUP_REMOVED lines=8> */
[----:B---3--:R-:W-:-:S02]  /*f340*/  LEA R6, P6, R11, R0, 0x2 ;  /* 0x000000000b067211 */ /* 0x008fc400078c10ff */
[----:B------:R-:W-:Y:S01]  /*f350*/  LOP3.LUT R10, R132, 0xca, RZ, 0xfc, !PT ;  /* 0x000000ca840a7812 */ /* 0x000fe200078efcff */
[----:B------:R-:W-:Y:S01]  /*f360*/  IMAD R13, R133, 0x2, R3 ;  /* 0x00000002850d7824 */ /* 0x000fe200078e0203 */
[----:B------:R-:W-:Y:S01]  /*f370*/  LEA.HI.X.SX32 R7, R11, R2, 0x2, P6 ;  /* 0x000000020b077211 */ /* 0x000fe200030f16ff */
[----:B------:R-:W-:Y:S01]  /*f380*/  @P2 STG.E desc[UR22][R4.64], R77 ;  /* 0x0000004d04002986 */ /* 0x000fe2000c101916 */
[----:B--2---:R-:W-:Y:S01]  /*f390*/  ISETP.LT.AND P2, PT, R10, UR5, !P0 ;  /* 0x000000050a007c0c */ /* 0x004fe2000c741270 */
[----:B------:R-:W2:Y:S01]  /*f3a0*/  LDCU UR5, c[0x0][0x39c] ;  /* 0x00007380ff0577ac */ /* 0x000ea20008000800 */
[C---:B-----5:R-:W-:Y:S01]  /*f3b0*/  LEA R8, P6, R3.reuse, R0, 0x2 ;  /* 0x0000000003087211 */ /* 0x060fe200078c10ff */
[----:B------:R3:W-:Y:S01]  /*f3c0*/  @P5 STG.E desc[UR22][R6.64], R78 ;  /* 0x0000004e06005986 */ /* 0x0007e2000c101916 */
[----:B------:R-:W-:Y:S02]  /*f3d0*/  LOP3.LUT R11, R132, 0xcc, RZ, 0xfc, !PT ;  /* 0x000000cc840b7812 */ /* 0x000fe400078efcff */
[----:B------:R-:W-:-:S02]  /*f3e0*/  LEA.HI.X.SX32 R9, R3, R2, 0x2, P6 ;  /* 0x0000000203097211 */ /* 0x000fc400030f16ff */
[----:B------:R-:W-:Y:S02]  /*f3f0*/  LEA R10, P6, R13, R0, 0x2 ;  /* 0x000000000d0a7211 */ /* 0x000fe400078c10ff */
[----:B----4-:R-:W-:Y:S01]  /*f400*/  ISETP.LT.AND P5, PT, R11, UR6, !P0 ;  /* 0x000000060b007c0c */ /* 0x010fe2000c7a1270 */
        /* <DEDUP_REMOVED lines=101> */
[----:B------:R-:W-:-:S03]  /*fa60*/  LEA R4, P2, R3, R0, 0x2 ;  /* 0x0000000003047211 */ /* 0x000fc600078410ff */
[----:B------:R-:W-:Y:S02]  /*fa70*/  LEA R6, P6, R13, R0, 0x2 ;  /* 0x000000000d067211 */ /* 0x000fe400078c10ff */
[-C--:B------:R-:W-:Y:S02]  /*fa80*/  LEA.HI.X.SX32 R5, R3, R2.reuse, 0x2, P2 ;  /* 0x0000000203057211 */ /* 0x080fe400010f16ff */
[----:B-1----:R-:W-:Y:S01]  /*fa90*/  ISETP.LT.AND P2, PT, R7, UR4, !P0 ;  /* 0x0000000407007c0c */ /* 0x002fe2000c741270 */
[----:B------:R-:W1:Y:S01]  /*faa0*/  LDCU UR4, c[0x0][0x39c] ;  /* 0x00007380ff0477ac */ /* 0x000e620008000800 */
[----:B------:R-:W-:Y:S01]  /*fab0*/  LEA.HI.X.SX32 R7, R13, R2, 0x2, P6 ;  /* 0x000000020d077211 */ /* 0x000fe200030f16ff */
[----:B------:R-:W-:Y:S01]  /*fac0*/  IMAD R13, R133, 0x2, R13 ;  /* 0x00000002850d7824 */ /* 0x000fe200078e020d */
[C---:B------:R-:W-:Y:S01]  /*fad0*/  LOP3.LUT R3, R132.reuse, 0xec, RZ, 0xfc, !PT ;  /* 0x000000ec84037812 */ /* 0x040fe200078efcff */
[----:B------:R5:W-:Y:S01]  /*fae0*/  @P5 STG.E desc[UR22][R4.64], R110 ;  /* 0x0000006e04005986 */ /* 0x000be2000c101916 */
[----:B---3--:R-:W-:-:S02]  /*faf0*/  LOP3.LUT R10, R132, 0xee, RZ, 0xfc, !PT ;  /* 0x000000ee840a7812 */ /* 0x008fc400078efcff */
[----:B----4-:R-:W-:Y:S01]  /*fb00*/  ISETP.LT.AND P5, PT, R3, UR6, !P0 ;  /* 0x0000000603007c0c */ /* 0x010fe2000c7a1270 */
[----:B------:R3:W-:Y:S01]  /*fb10*/  @P4 STG.E desc[UR22][R6.64], R111 ;  /* 0x0000006f06004986 */ /* 0x0007e2000c101916 */
[----:B------:R-:W-:Y:S01]  /*fb20*/  LEA R8, P4, R13, R0, 0x2 ;  /* 0x000000000d087211 */ /* 0x000fe200078810ff */
[----:B------:R-:W4:Y:S01]  /*fb30*/  LDCU UR6, c[0x0][0x39c] ;  /* 0x00007380ff0677ac */ /* 0x000f220008000800 */
[----:B------:R-:W-:Y:S02]  /*fb40*/  IMAD R3, R133, 0x2, R13 ;  /* 0x0000000285037824 */ /* 0x000fe400078e020d */
        /* <DEDUP_REMOVED lines=12> */
[----:B------:R-:W-:Y:S01]  /*fc10*/  LOP3.LUT R10, R132, 0xf2, RZ, 0xfc, !PT ;  /* 0x000000f2840a7812 */ /* 0x000fe200078efcff */
[----:B------:R3:W-:Y:S01]  /*fc20*/  @P2 STG.E desc[UR22][R4.64], R117 ;  /* 0x0000007504002986 */ /* 0x0007e2000c101916 */
[----:B------:R-:W-:Y:S02]  /*fc30*/  LEA.HI.X.SX32 R7, R7, R2, 0x2, P6 ;  /* 0x0000000207077211 */ /* 0x000fe400030f16ff */
[----:B----4-:R-:W-:Y:S02]  /*fc40*/  ISETP.LT.AND P2, PT, R10, UR6, !P0 ;  /* 0x000000060a007c0c */ /* 0x010fe4000c741270 */
[----:B------:R-:W-:Y:S01]  /*fc50*/  LOP3.LUT R10, R132, 0xf4, RZ, 0xfc, !PT ;  /* 0x000000f4840a7812 */ /* 0x000fe200078efcff */
[----:B------:R4:W-:Y:S01]  /*fc60*/  @P5 STG.E desc[UR22][R6.64], R118 ;  /* 0x0000007606005986 */ /* 0x0009e2000c101916 */
[C---:B-----5:R-:W-:Y:S02]  /*fc70*/  LEA R8, P6, R3.reuse, R0, 0x2 ;  /* 0x0000000003087211 */ /* 0x060fe400078c10ff */
[----:B--2---:R-:W-:Y:S01]  /*fc80*/  ISETP.LT.AND P5, PT, R10, UR5, !P0 ;  /* 0x000000050a007c0c */ /* 0x004fe2000c7a1270 */
[----:B------:R-:W2:Y:S01]  /*fc90*/  LDCU UR5, c[0x0][0x39c] ;  /* 0x00007380ff0577ac */ /* 0x000ea20008000800 */
[----:B------:R-:W-:Y:S01]  /*fca0*/  LEA.HI.X.SX32 R9, R3, R2, 0x2, P6 ;  /* 0x0000000203097211 */ /* 0x000fe200030f16ff */
[----:B------:R-:W-:Y:S01]  /*fcb0*/  IMAD R3, R133, 0x2, R3 ;  /* 0x0000000285037824 */ /* 0x000fe200078e0203 */
[----:B------:R-:W-:-:S03]  /*fcc0*/  LOP3.LUT R10, R132, 0xf6, RZ, 0xfc, !PT ;  /* 0x000000f6840a7812 */ /* 0x000fc600078efcff */
[----:B------:R-:W-:Y:S01]  /*fcd0*/  IMAD R11, R133, 0x2, R3 ;  /* 0x00000002850b7824 */ /* 0x000fe200078e0203 */
[C---:B---3--:R-:W-:Y:S01]  /*fce0*/  LEA R4, P6, R3.reuse, R0, 0x2 ;  /* 0x0000000003047211 */ /* 0x048fe200078c10ff */
[----:B------:R3:W-:Y:S01]  /*fcf0*/  @P4 STG.E desc[UR22][R8.64], R119 ;  /* 0x0000007708004986 */ /* 0x0007e2000c101916 */
[----:B-1----:R-:W-:Y:S01]  /*fd00*/  ISETP.LT.AND P4, PT, R10, UR4, !P0 ;  /* 0x000000040a007c0c */ /* 0x002fe2000c781270 */
[----:B------:R-:W1:Y:S01]  /*fd10*/  LDCU UR4, c[0x0][0x39c] ;  /* 0x00007380ff0477ac */ /* 0x000e620008000800 */
[----:B------:R-:W-:Y:S01]  /*fd20*/  LEA.HI.X.SX32 R5, R3, R2, 0x2, P6 ;  /* 0x0000000203057211 */ /* 0x000fe200030f16ff */
[----:B------:R-:W-:Y:S01]  /*fd30*/  IMAD R3, R133, 0x2, R11 ;  /* 0x0000000285037824 */ /* 0x000fe200078e020b */
[----:B------:R-:W-:Y:S02]  /*fd40*/  LOP3.LUT R10, R132, 0xf8, RZ, 0xfc, !PT ;  /* 0x000000f8840a7812 */ /* 0x000fe400078efcff */
[----:B----4-:R-:W-:Y:S01]  /*fd50*/  LEA R6, P6, R11, R0, 0x2 ;  /* 0x000000000b067211 */ /* 0x010fe200078c10ff */
[C---:B------:R-:W-:Y:S01]  /*fd60*/  IMAD R13, R133.reuse, 0x2, R3 ;  /* 0x00000002850d7824 */ /* 0x040fe200078e0203 */
[----:B------:R4:W-:Y:S01]  /*fd70*/  @P3 STG.E desc[UR22][R4.64], R128 ;  /* 0x0000008004003986 */ /* 0x0009e2000c101916 */
[----:B--2---:R-:W-:Y:S01]  /*fd80*/  ISETP.LT.AND P3, PT, R10, UR5, !P0 ;  /* 0x000000050a007c0c */ /* 0x004fe2000c761270 */
[----:B------:R-:W2:Y:S01]  /*fd90*/  LDCU UR5, c[0x0][0x39c] ;  /* 0x00007380ff0577ac */ /* 0x000ea20008000800 */
[----:B------:R-:W-:Y:S01]  /*fda0*/  IMAD R15, R133, 0x2, R13 ;  /* 0x00000002850f7824 */ /* 0x000fe200078e020d */
[----:B------:R-:W-:-:S02]  /*fdb0*/  LEA.HI.X.SX32 R7, R11, R2, 0x2, P6 ;  /* 0x000000020b077211 */ /* 0x000fc400030f16ff */
[-C--:B------:R-:W-:Y:S01]  /*fdc0*/  LEA R10, P6, R13, R0.reuse, 0x2 ;  /* 0x000000000d0a7211 */ /* 0x080fe200078c10ff */
[----:B------:R-:W-:Y:S01]  /*fdd0*/  IMAD R17, R133, 0x2, R15 ;  /* 0x0000000285117824 */ /* 0x000fe200078e020f */
[----:B------:R-:W-:Y:S01]  /*fde0*/  LOP3.LUT R132, R132, 0xfc, RZ, 0xfc, !PT ;  /* 0x000000fc84847812 */ /* 0x000fe200078efcff */
[----:B------:R5:W-:Y:S01]  /*fdf0*/  @P2 STG.E desc[UR22][R6.64], R129 ;  /* 0x0000008106002986 */ /* 0x000be2000c101916 */
[----:B---3--:R-:W-:Y:S01]  /*fe00*/  LEA R8, P2, R3, R0, 0x2 ;  /* 0x0000000003087211 */ /* 0x008fe200078410ff */
[----:B------:R-:W-:Y:S01]  /*fe10*/  IMAD R19, R133, 0x2, R17 ;  /* 0x0000000285137824 */ /* 0x000fe200078e0211 */
[-C--:B------:R-:W-:Y:S02]  /*fe20*/  LEA.HI.X.SX32 R11, R13, R2.reuse, 0x2, P6 ;  /* 0x000000020d0b7211 */ /* 0x080fe400030f16ff */
[----:B------:R-:W-:Y:S01]  /*fe30*/  LEA.HI.X.SX32 R9, R3, R2, 0x2, P2 ;  /* 0x0000000203097211 */ /* 0x000fe200010f16ff */
[----:B------:R-:W-:Y:S01]  /*fe40*/  IMAD R133, R133, 0x2, R19 ;  /* 0x0000000285857824 */ /* 0x000fe200078e0213 */
[----:B----4-:R-:W-:-:S02]  /*fe50*/  LEA R4, P6, R15, R0, 0x2 ;  /* 0x000000000f047211 */ /* 0x010fc400078c10ff */
[----:B------:R-:W-:Y:S01]  /*fe60*/  LEA R12, P2, R17, R0, 0x2 ;  /* 0x00000000110c7211 */ /* 0x000fe200078410ff */
[----:B------:R3:W-:Y:S01]  /*fe70*/  @P5 STG.E desc[UR22][R8.64], R130 ;  /* 0x0000008208005986 */ /* 0x0007e2000c101916 */
[-C--:B------:R-:W-:Y:S02]  /*fe80*/  LEA.HI.X.SX32 R5, R15, R2.reuse, 0x2, P6 ;  /* 0x000000020f057211 */ /* 0x080fe400030f16ff */
[----:B------:R-:W-:Y:S01]  /*fe90*/  LEA.HI.X.SX32 R13, R17, R2, 0x2, P2 ;  /* 0x00000002110d7211 */ /* 0x000fe200010f16ff */
[----:B------:R3:W-:Y:S01]  /*fea0*/  @P4 STG.E desc[UR22][R10.64], R131 ;  /* 0x000000830a004986 */ /* 0x0007e2000c101916 */
[----:B------:R-:W-:Y:S02]  /*feb0*/  LEA R14, P6, R133, R0, 0x2 ;  /* 0x00000000850e7211 */ /* 0x000fe400078c10ff */
[----:B-1----:R-:W-:Y:S01]  /*fec0*/  ISETP.LT.AND P2, PT, R16, UR4, !P0 ;  /* 0x0000000410007c0c */ /* 0x002fe2000c741270 */
[----:B------:R3:W-:Y:S01]  /*fed0*/  @P3 STG.E desc[UR22][R4.64], R192 ;  /* 0x000000c004003986 */ /* 0x0007e2000c101916 */
[----:B--2---:R-:W-:-:S02]  /*fee0*/  ISETP.LT.AND P0, PT, R132, UR5, !P0 ;  /* 0x0000000584007c0c */ /* 0x004fc4000c701270 */
[----:B------:R-:W-:Y:S02]  /*fef0*/  LEA.HI.X.SX32 R15, R133, R2, 0x2, P6 ;  /* 0x00000002850f7211 */ /* 0x000fe400030f16ff */
[----:B-----5:R-:W-:-:S04]  /*ff00*/  LEA R6, P6, R19, R0, 0x2 ;  /* 0x0000000013067211 */ /* 0x020fc800078c10ff */
[----:B------:R-:W-:-:S03]  /*ff10*/  LEA.HI.X.SX32 R7, R19, R2, 0x2, P6 ;  /* 0x0000000213077211 */ /* 0x000fc600030f16ff */
[----:B------:R3:W-:Y:S04]  /*ff20*/  @P2 STG.E desc[UR22][R12.64], R193 ;  /* 0x000000c10c002986 */ /* 0x0007e8000c101916 */
[----:B------:R3:W-:Y:S04]  /*ff30*/  @P0 STG.E desc[UR22][R6.64], R194 ;  /* 0x000000c206000986 */ /* 0x0007e8000c101916 */
[----:B------:R3:W-:Y:S01]  /*ff40*/  @P1 STG.E desc[UR22][R14.64], R195 ;  /* 0x000000c30e001986 */ /* 0x0007e2000c101916 */
[----:B------:R-:W-:Y:S06]  /*ff50*/  BAR.SYNC.DEFER_BLOCKING 0x0 ;  /* 0x0000000000007b1d */ /* 0x000fec0000010000 */
[----:B------:R-:W-:Y:S05]  /*ff60*/  BRA.U UP0, `(.L_x_13) ;  /* 0x0000000100a07547 */ /* 0x000fea000b800000 */
[----:B------:R-:W1:Y:S01]  /*ff70*/  S2UR UR5, SR_CgaCtaId ;  /* 0x00000000000579c3 */ /* 0x000e620000008800 */
[----:B------:R-:W-:Y:S01]  /*ff80*/  NOP ;  /* 0x0000000000007918 */ /* 0x000fe20000000000 */
[----:B------:R-:W-:Y:S01]  /*ff90*/  UMOV UR4, 0x50 ;  /* 0x0000005000047882 */ /* 0x000fe20000000000 */
[----:B------:R-:W-:Y:S02]  /*ffa0*/  IMAD.U32 R0, RZ, RZ, UR30 ;  /* 0x0000001eff007e24 */ /* 0x000fe4000f8e00ff */
[----:B------:R-:W-:Y:S02]  /*ffb0*/  IMAD.MOV.U32 R3, RZ, RZ, 0xff ;  /* 0x000000ffff037424 */ /* 0x000fe400078e00ff */
[----:B---3--:R-:W-:Y:S01]  /*ffc0*/  IMAD.MOV.U32 R7, RZ, RZ, 0x1 ;  /* 0x00000001ff077424 */ /* 0x008fe200078e00ff */
[----:B------:R-:W-:-:S04]  /*ffd0*/  LOP3.LUT R0, R0, 0xffff, RZ, 0xc0, !PT ;  /* 0x0000ffff00007812 */ /* 0x000fc800078ec0ff */
[----:B------:R-:W-:-:S05]  /*ffe0*/  SHF.R.U32.HI R0, RZ, 0x5, R0 ;  /* 0x00000005ff007819 */ /* 0x000fca0000011600 */
[----:B------:R-:W-:Y:S01]  /*fff0*/  VIADD R2, R0, 0x10 ;  /* 0x0000001000027836 */ /* 0x000fe20000000000 */
[----:B------:R-:W-:Y:S01]  /*10000*/  SHF.L.U32 R0, R3, R0, RZ ;  /* 0x0000000003007219 */ /* 0x000fe200000006ff */
[----:B-1----:R-:W-:-:S03]  /*10010*/  ULEA UR6, UR5, UR4, 0x18 ;  /* 0x0000000405067291 */ /* 0x002fc6000f8ec0ff */
[----:B------:R-:W-:-:S04]  /*10020*/  SHF.L.U32 R3, R7, R2, RZ ;  /* 0x0000000207037219 */ /* 0x000fc800000006ff */
[----:B------:R-:W-:Y:S02]  /*10030*/  LOP3.LUT R0, R3, R0, RZ, 0xfc, !PT ;  /* 0x0000000003007212 */ /* 0x000fe400078efcff */
[----:B------:R-:W1:Y:S02]  /*10040*/  LDS R5, [UR6] ;  /* 0x00000006ff057984 */ /* 0x000e640008000800 */
[C---:B------:R-:W-:Y:S02]  /*10050*/  LOP3.LUT R2, R0.reuse, 0xffff, RZ, 0xc0, !PT ;  /* 0x0000ffff00027812 */ /* 0x040fe400078ec0ff */
[----:B-1----:R-:W-:-:S04]  /*10060*/  LOP3.LUT R3, R0, 0xffff, R5, 0x80, !PT ;  /* 0x0000ffff00037812 */ /* 0x002fc800078e8005 */
[----:B------:R-:W-:-:S13]  /*10070*/  ISETP.NE.AND P0, PT, R3, R2, PT ;  /* 0x000000020300720c */ /* 0x000fda0003f05270 */
[----:B------:R-:W-:Y:S05]  /*10080*/  @P0 BRA `(.L_x_14) ;  /* 0x0000000000500947 */ /* 0x000fea0003800000 */
[----:B------:R-:W-:Y:S02]  /*10090*/  SHF.R.U32.HI R5, RZ, 0x10, R5 ;  /* 0x00000010ff057819 */ /* 0x000fe40000011605 */
[----:B------:R-:W-:-:S04]  /*100a0*/  SHF.R.U32.HI R2, RZ, 0x10, R0 ;  /* 0x00000010ff027819 */ /* 0x000fc80000011600 */
[----:B------:R-:W-:-:S04]  /*100b0*/  LOP3.LUT R5, R5, R2, RZ, 0xc0, !PT ;  /* 0x0000000205057212 */ /* 0x000fc800078ec0ff */
[----:B------:R-:W-:-:S13]  /*100c0*/  ISETP.NE.AND P0, PT, R5, R2, PT ;  /* 0x000000020500720c */ /* 0x000fda0003f05270 */
[----:B------:R-:W-:Y:S05]  /*100d0*/  @P0 BRA `(.L_x_15) ;  /* 0x0000000000300947 */ /* 0x000fea0003800000 */
[----:B------:R-:W-:Y:S01]  /*100e0*/  R2UR UR4, R0 ;  /* 0x00000000000472ca */ /* 0x000fe200000e0000 */
[----:B------:R-:W-:Y:S01]  /*100f0*/  VOTEU.ANY UR5, UPT, PT ;  /* 0x0000000000057886 */ /* 0x000fe200038e0100 */
[----:B------:R-:W1:Y:S01]  /*10100*/  S2R R0, SR_LANEID ;  /* 0x0000000000007919 */ /* 0x000e620000000000 */
[----:B------:R-:W-:-:S10]  /*10110*/  UFLO.U32 UR5, UR5 ;  /* 0x00000005000572bd */ /* 0x000fd400080e0000 */
[----:B------:R-:W-:-:S06]  /*10120*/  ULOP3.LUT UR4, URZ, UR4, URZ, 0x33, !UPT ;  /* 0x00000004ff047292 */ /* 0x000fcc000f8e33ff */
[----:B------:R-:W-:-:S04]  /*10130*/  IMAD.U32 R2, RZ, RZ, UR4 ;  /* 0x00000004ff027e24 */ /* 0x000fc8000f8e00ff */
[----:B------:R-:W2:Y:S02]  /*10140*/  REDUX UR7, R2 ;  /* 0x00000000020773c4 */ /* 0x000ea40000000000 */
[----:B------:R4:W-:Y:S01]  /*10150*/  UTCATOMSWS.AND URZ, UR4 ;  /* 0x0000000400ff79e3 */ /* 0x0009e20008000000 */
[----:B-1----:R-:W-:Y:S01]  /*10160*/  ISETP.EQ.U32.AND P0, PT, R0, UR5, PT ;  /* 0x0000000500007c0c */ /* 0x002fe2000bf02070 */
[----:B--2---:R-:W-:-:S12]  /*10170*/  IMAD.U32 R0, RZ, RZ, UR7 ;  /* 0x00000007ff007e24 */ /* 0x004fd8000f8e00ff */
[----:B------:R4:W-:Y:S01]  /*10180*/  @P0 ATOMS.AND RZ, [UR6], R0 ;  /* 0x00000000ffff098c */ /* 0x0009e2000a800006 */
[----:B------:R-:W-:Y:S05]  /*10190*/  BRA `(.L_x_13) ;  /* 0x0000000000147947 */ /* 0x000fea0003800000 */
.L_x_15:
[----:B------:R-:W-:-:S07]  /*101a0*/  MOV R2, 0x101c0 ;  /* 0x000101c000027802 */ /* 0x000fce0000000f00 */
[----:B------:R-:W-:Y:S05]  /*101b0*/  CALL.REL.NOINC `($__internal_0_$__cuda_sm10x_tcgen05_guardrail_trap_col_being_dealloced_not_returned_by_alloc) ;  /* 0x00000000002c7944 */ /* 0x000fea0003c00000 */
[----:B------:R-:W-:Y:S05]  /*101c0*/  BRA `(.L_x_13) ;  /* 0x0000000000087947 */ /* 0x000fea0003800000 */
.L_x_14:
[----:B------:R-:W-:-:S07]  /*101d0*/  MOV R2, 0x101f0 ;  /* 0x000101f000027802 */ /* 0x000fce0000000f00 */
[----:B------:R-:W-:Y:S05]  /*101e0*/  CALL.REL.NOINC `($__internal_2_$__cuda_sm10x_tcgen05_guardrail_trap_unallocated_columns_being_dealloced) ;  /* 0x0000000000387944 */ /* 0x000fea0003c00000 */
.L_x_13:
[----:B------:R-:W-:Y:S01]  /*101f0*/  NOP ;  /* 0x0000000000007918 */ /* 0x000fe20000000000 */
[----:B----4-:R-:W-:Y:S05]  /*10200*/  EXIT ;  /* 0x000000000000794d */ /* 0x010fea0003800000 */
.L_x_9:
[----:B------:R-:W1:Y:S02]  /*10210*/  SYNCS.PHASECHK.TRANS64.TRYWAIT P0, [UR21], R122 ;  /* 0x0000007aff0075a7 */ /* 0x000e640008001115 */
[----:B-1----:R-:W-:Y:S05]  /*10220*/  @!P0 BRA `(.L_x_9) ;  /* 0xfffffffc00f88947 */ /* 0x002fea000383ffff */
[----:B------:R-:W-:Y:S05]  /*10230*/  BRA `(.L_x_16) ;  /* 0xffffff9c008c7947 */ /* 0x000fea000383ffff */
.L_x_12:
[----:B------:R-:W1:Y:S02]  /*10240*/  SYNCS.PHASECHK.TRANS64.TRYWAIT P6, [UR12], R5 ;  /* 0x00000005ff0075a7 */ /* 0x000e6400080c110c */
[----:B-1----:R-:W-:Y:S05]  /*10250*/  @!P6 BRA `(.L_x_12) ;  /* 0xfffffffc00f8e947 */ /* 0x002fea000383ffff */
[----:B------:R-:W-:Y:S05]  /*10260*/  BRA `(.L_x_11) ;  /* 0xffffffb8002c7947 */ /* 0x000fea000383ffff */
        .weak           $__internal_0_$__cuda_sm10x_tcgen05_guardrail_trap_col_being_dealloced_not_returned_by_alloc
        .type           $__internal_0_$__cuda_sm10x_tcgen05_guardrail_trap_col_being_dealloced_not_returned_by_alloc,@function
        .size           $__internal_0_$__cuda_sm10x_tcgen05_guardrail_trap_col_being_dealloced_not_returned_by_alloc,($__internal_1_$__cuda_sm10x_tcgen05_guardrail_trap_phase_invalid_during_alloc - $__internal_0_$__cuda_sm10x_tcgen05_guardrail_trap_col_being_dealloced_not_returned_by_alloc)
$__internal_0_$__cuda_sm10x_tcgen05_guardrail_trap_col_being_dealloced_not_returned_by_alloc:
[----:B------:R-:W-:Y:S05]  /*10270*/  BPT.TRAP 0x1 ;  /* 0x000000040000795c */ /* 0x000fea0000300000 */
[----:B------:R-:W-:-:S04]  /*10280*/  IMAD.MOV.U32 R3, RZ, RZ, 0x0 ;  /* 0x00000000ff037424 */ /* 0x000fc800078e00ff */
[----:B------:R-:W-:Y:S05]  /*10290*/  RET.REL.NODEC R2 `(matmul_kernel) ;  /* 0xfffffefc02587950 */ /* 0x000fea0003c3ffff */
        .weak           $__internal_1_$__cuda_sm10x_tcgen05_guardrail_trap_phase_invalid_during_alloc
        .type           $__internal_1_$__cuda_sm10x_tcgen05_guardrail_trap_phase_invalid_during_alloc,@function
        .size           $__internal_1_$__cuda_sm10x_tcgen05_guardrail_trap_phase_invalid_during_alloc,($__internal_2_$__cuda_sm10x_tcgen05_guardrail_trap_unallocated_columns_being_dealloced - $__internal_1_$__cuda_sm10x_tcgen05_guardrail_trap_phase_invalid_during_alloc)
$__internal_1_$__cuda_sm10x_tcgen05_guardrail_trap_phase_invalid_during_alloc:
[----:B------:R-:W-:Y:S05]  /*102a0*/  BPT.TRAP 0x1 ;  /* 0x000000040000795c */ /* 0x000fea0000300000 */
[----:B------:R-:W-:-:S04]  /*102b0*/  IMAD.MOV.U32 R3, RZ, RZ, 0x0 ;  /* 0x00000000ff037424 */ /* 0x000fc800078e00ff */
[----:B------:R-:W-:Y:S05]  /*102c0*/  RET.REL.NODEC R2 `(matmul_kernel) ;  /* 0xfffffefc024c7950 */ /* 0x000fea0003c3ffff */
        .weak           $__internal_2_$__cuda_sm10x_tcgen05_guardrail_trap_unallocated_columns_being_dealloced
        .type           $__internal_2_$__cuda_sm10x_tcgen05_guardrail_trap_unallocated_columns_being_dealloced,@function
        .size           $__internal_2_$__cuda_sm10x_tcgen05_guardrail_trap_unallocated_columns_being_dealloced,(.L_x_20 - $__internal_2_$__cuda_sm10x_tcgen05_guardrail_trap_unallocated_columns_being_dealloced)
$__internal_2_$__cuda_sm10x_tcgen05_guardrail_trap_unallocated_columns_being_dealloced:
[----:B------:R-:W-:Y:S05]  /*102d0*/  BPT.TRAP 0x1 ;  /* 0x000000040000795c */ /* 0x000fea0000300000 */
[----:B------:R-:W-:-:S04]  /*102e0*/  IMAD.MOV.U32 R3, RZ, RZ, 0x0 ;  /* 0x00000000ff037424 */ /* 0x000fc800078e00ff */
[----:B------:R-:W-:Y:S05]  /*102f0*/  RET.REL.NODEC R2 `(matmul_kernel) ;  /* 0xfffffefc02407950 */ /* 0x000fea0003c3ffff */
.L_x_17:
[----:B------:R-:W-:-:S00]  /*10300*/  BRA `(.L_x_17) ;  /* 0xfffffffc00fc7947 */ /* 0x000fc0000383ffff */
[----:B------:R-:W-:-:S00]  /*10310*/  NOP ;  /* 0x0000000000007918 */ /* 0x000fc00000000000 */
        /* <DEDUP_REMOVED lines=14> */
.L_x_20:


//--------------------- .nv.shared.matmul_kernel  --------------------------
	.section	.nv.shared.matmul_kernel,"aw",@nobits
	.sectionflags	@""
	.align	16
	.zero		1024


//--------------------- .nv.shared.reserved.0     --------------------------
	.section	.nv.shared.reserved.0,"aw",@nobits
	.align	8
	.weak		__nv_reservedSMEM_offset_0_alias
	.size		__nv_reservedSMEM_offset_0_alias, 0, 64
	.other		__nv_reservedSMEM_offset_0_alias,@"STO_CUDA_RESERVED_SHARED STV_DEFAULT"
__nv_reservedSMEM_offset_0_alias:
	.zero		0
.nv.shared.reserved.0:
	.zero		64
	.weak		__nv_reservedSMEM_allocation_phase
	.type		__nv_reservedSMEM_allocation_phase,@object
	.size		__nv_reservedSMEM_allocation_phase,(.L_0 - __nv_reservedSMEM_allocation_phase)
__nv_reservedSMEM_allocation_phase:
	.zero		1
.L_0:
	.zero		7
	.weak		__nv_reservedSMEM_devtool_atexit_pc
	.type		__nv_reservedSMEM_devtool_atexit_pc,@object
	.size		__nv_reservedSMEM_devtool_atexit_pc,(__nv_reservedSMEM_allocation_mask - __nv_reservedSMEM_devtool_atexit_pc)
__nv_reservedSMEM_devtool_atexit_pc:
	.zero		8
	.weak		__nv_reservedSMEM_allocation_mask
	.type		__nv_reservedSMEM_allocation_mask,@object
	.size		__nv_reservedSMEM_allocation_mask,(.L_2 - __nv_reservedSMEM_allocation_mask)
__nv_reservedSMEM_allocation_mask:
	.zero		4
.L_2:


//--------------------- .nv.constant0.matmul_kernel --------------------------
	.section	.nv.constant0.matmul_kernel,"a",@progbits
	.sectionflags	@""
	.align	4
.nv.constant0.matmul_kernel:
	.zero		976


//--------------------- SYMBOLS --------------------------

	.type		.nv.reservedSmem.offset0,@object
	.size		.nv.reservedSmem.offset0,0x4
	.type		.nv.reservedSmem.cap,@object
	.size		.nv.reservedSmem.cap,0x4
